//
// Generated by NVIDIA NVVM Compiler
//
// Compiler Build ID: CL-36424714
// Cuda compilation tools, release 13.0, V13.0.88
// Based on NVVM 20.0.0
//

.version 9.0
.target sm_100
.address_size 64

	// .globl	_Z27calculate_block_sums_kernelddiPd
.func  (.param .align 16 .b8 func_retval0[16]) __internal_trig_reduction_slowpathd
(
	.param .b64 __internal_trig_reduction_slowpathd_param_0
)
;
.extern .shared .align 16 .b8 sdata[];
.global .align 8 .b8 __cudart_i2opi_d[144] = {8, 93, 141, 31, 177, 95, 251, 107, 234, 146, 82, 138, 247, 57, 7, 61, 123, 241, 229, 235, 199, 186, 39, 117, 45, 234, 95, 158, 102, 63, 70, 79, 183, 9, 203, 39, 207, 126, 54, 109, 31, 109, 10, 90, 139, 17, 47, 239, 15, 152, 5, 222, 255, 151, 248, 31, 59, 40, 249, 189, 139, 95, 132, 156, 244, 57, 83, 131, 57, 214, 145, 57, 65, 126, 95, 180, 38, 112, 156, 233, 132, 68, 187, 46, 245, 53, 130, 232, 62, 167, 41, 177, 28, 235, 29, 254, 28, 146, 209, 9, 234, 46, 73, 6, 224, 210, 77, 66, 58, 110, 36, 183, 97, 197, 187, 222, 171, 99, 81, 254, 65, 144, 67, 60, 153, 149, 98, 219, 192, 221, 52, 245, 209, 87, 39, 252, 41, 21, 68, 78, 110, 131, 249, 162};
.global .align 16 .b8 __cudart_sin_cos_coeffs[128] = {70, 210, 176, 44, 241, 229, 90, 190, 146, 227, 172, 105, 227, 29, 199, 62, 161, 98, 219, 25, 160, 1, 42, 191, 24, 8, 17, 17, 17, 17, 129, 63, 84, 85, 85, 85, 85, 85, 197, 191, 0, 0, 0, 0, 0, 0, 0, 0, 0, 0, 0, 0, 0, 0, 0, 0, 100, 129, 253, 32, 131, 255, 168, 189, 40, 133, 239, 193, 167, 238, 33, 62, 217, 230, 6, 142, 79, 126, 146, 190, 233, 188, 221, 25, 160, 1, 250, 62, 71, 93, 193, 22, 108, 193, 86, 191, 81, 85, 85, 85, 85, 85, 165, 63, 0, 0, 0, 0, 0, 0, 224, 191, 0, 0, 0, 0, 0, 0, 240, 63};

.visible .entry _Z27calculate_block_sums_kernelddiPd(
	.param .f64 _Z27calculate_block_sums_kernelddiPd_param_0,
	.param .f64 _Z27calculate_block_sums_kernelddiPd_param_1,
	.param .u32 _Z27calculate_block_sums_kernelddiPd_param_2,
	.param .u64 .ptr .align 1 _Z27calculate_block_sums_kernelddiPd_param_3
)
{
	.reg .pred 	%p<33>;
	.reg .b32 	%r<77>;
	.reg .b64 	%rd<18>;
	.reg .b64 	%fd<178>;

	ld.param.u32 	%r31, [_Z27calculate_block_sums_kernelddiPd_param_2];
	mov.u32 	%r1, %tid.x;
	mov.u32 	%r2, %ctaid.x;
	mov.u32 	%r76, %ntid.x;
	mad.lo.s32 	%r67, %r2, %r76, %r1;
	setp.ge.s32 	%p1, %r67, %r31;
	mov.f64 	%fd176, 0d0000000000000000;
	@%p1 bra 	$L__BB0_31;
	ld.param.f64 	%fd165, [_Z27calculate_block_sums_kernelddiPd_param_1];
	ld.param.f64 	%fd163, [_Z27calculate_block_sums_kernelddiPd_param_0];
	mov.b32 	%r32, 1127219200;
	mov.b32 	%r33, -2147483648;
	mov.b64 	%fd1, {%r33, %r32};
	cvt.rn.f64.s32 	%fd44, %r31;
	sub.f64 	%fd45, %fd165, %fd163;
	div.rn.f64 	%fd2, %fd45, %fd44;
	mov.f64 	%fd176, 0d0000000000000000;
	mov.u64 	%rd4, __cudart_sin_cos_coeffs;
$L__BB0_2:
	ld.param.f64 	%fd166, [_Z27calculate_block_sums_kernelddiPd_param_1];
	ld.param.f64 	%fd164, [_Z27calculate_block_sums_kernelddiPd_param_0];
	cvt.rn.f64.s32 	%fd46, %r67;
	add.f64 	%fd47, %fd46, 0d3FE0000000000000;
	fma.rn.f64 	%fd4, %fd2, %fd47, %fd164;
	setp.leu.f64 	%p2, %fd4, %fd164;
	setp.geu.f64 	%p3, %fd4, %fd166;
	or.pred  	%p4, %p2, %p3;
	@%p4 bra 	$L__BB0_30;
	abs.f64 	%fd5, %fd4;
	setp.neu.f64 	%p5, %fd5, 0d7FF0000000000000;
	@%p5 bra 	$L__BB0_5;
	mov.f64 	%fd53, 0d0000000000000000;
	mul.rn.f64 	%fd168, %fd4, %fd53;
	mov.b32 	%r68, 0;
	bra.uni 	$L__BB0_7;
$L__BB0_5:
	mul.f64 	%fd48, %fd4, 0d3FE45F306DC9C883;
	cvt.rni.s32.f64 	%r68, %fd48;
	cvt.rn.f64.s32 	%fd49, %r68;
	fma.rn.f64 	%fd50, %fd49, 0dBFF921FB54442D18, %fd4;
	fma.rn.f64 	%fd51, %fd49, 0dBC91A62633145C00, %fd50;
	fma.rn.f64 	%fd168, %fd49, 0dB97B839A252049C0, %fd51;
	setp.ltu.f64 	%p6, %fd5, 0d41E0000000000000;
	@%p6 bra 	$L__BB0_7;
	{ // callseq 0, 0
	.param .b64 param0;
	st.param.f64 	[param0], %fd4;
	.param .align 16 .b8 retval0[16];
	call.uni (retval0), 
	__internal_trig_reduction_slowpathd, 
	(
	param0
	);
	ld.param.f64 	%fd168, [retval0];
	ld.param.b32 	%r68, [retval0+8];
	} // callseq 0
$L__BB0_7:
	setp.neu.f64 	%p7, %fd5, 0d7FF0000000000000;
	shl.b32 	%r36, %r68, 6;
	cvt.u64.u32 	%rd2, %r36;
	and.b64  	%rd3, %rd2, 64;
	add.s64 	%rd5, %rd4, %rd3;
	mul.rn.f64 	%fd54, %fd168, %fd168;
	and.b32  	%r37, %r68, 1;
	setp.eq.b32 	%p8, %r37, 1;
	selp.f64 	%fd55, 0dBDA8FF8320FD8164, 0d3DE5DB65F9785EBA, %p8;
	ld.global.nc.v2.f64 	{%fd56, %fd57}, [%rd5];
	fma.rn.f64 	%fd58, %fd55, %fd54, %fd56;
	fma.rn.f64 	%fd59, %fd58, %fd54, %fd57;
	ld.global.nc.v2.f64 	{%fd60, %fd61}, [%rd5+16];
	fma.rn.f64 	%fd62, %fd59, %fd54, %fd60;
	fma.rn.f64 	%fd63, %fd62, %fd54, %fd61;
	ld.global.nc.v2.f64 	{%fd64, %fd65}, [%rd5+32];
	fma.rn.f64 	%fd66, %fd63, %fd54, %fd64;
	fma.rn.f64 	%fd67, %fd66, %fd54, %fd65;
	fma.rn.f64 	%fd68, %fd67, %fd168, %fd168;
	fma.rn.f64 	%fd69, %fd67, %fd54, 0d3FF0000000000000;
	selp.f64 	%fd70, %fd69, %fd68, %p8;
	and.b32  	%r38, %r68, 2;
	setp.eq.s32 	%p9, %r38, 0;
	mov.f64 	%fd71, 0d0000000000000000;
	sub.f64 	%fd72, %fd71, %fd70;
	selp.f64 	%fd10, %fd70, %fd72, %p9;
	@%p7 bra 	$L__BB0_9;
	mov.f64 	%fd78, 0d0000000000000000;
	mul.rn.f64 	%fd170, %fd4, %fd78;
	mov.b32 	%r70, 1;
	bra.uni 	$L__BB0_12;
$L__BB0_9:
	mul.f64 	%fd73, %fd4, 0d3FE45F306DC9C883;
	cvt.rni.s32.f64 	%r69, %fd73;
	cvt.rn.f64.s32 	%fd74, %r69;
	fma.rn.f64 	%fd75, %fd74, 0dBFF921FB54442D18, %fd4;
	fma.rn.f64 	%fd76, %fd74, 0dBC91A62633145C00, %fd75;
	fma.rn.f64 	%fd170, %fd74, 0dB97B839A252049C0, %fd76;
	setp.ltu.f64 	%p10, %fd5, 0d41E0000000000000;
	@%p10 bra 	$L__BB0_11;
	{ // callseq 1, 0
	.param .b64 param0;
	st.param.f64 	[param0], %fd4;
	.param .align 16 .b8 retval0[16];
	call.uni (retval0), 
	__internal_trig_reduction_slowpathd, 
	(
	param0
	);
	ld.param.f64 	%fd170, [retval0];
	ld.param.b32 	%r69, [retval0+8];
	} // callseq 1
$L__BB0_11:
	add.s32 	%r70, %r69, 1;
$L__BB0_12:
	shl.b32 	%r42, %r70, 6;
	cvt.u64.u32 	%rd6, %r42;
	and.b64  	%rd7, %rd6, 64;
	add.s64 	%rd9, %rd4, %rd7;
	mul.rn.f64 	%fd79, %fd170, %fd170;
	and.b32  	%r43, %r70, 1;
	setp.eq.b32 	%p11, %r43, 1;
	selp.f64 	%fd80, 0dBDA8FF8320FD8164, 0d3DE5DB65F9785EBA, %p11;
	ld.global.nc.v2.f64 	{%fd81, %fd82}, [%rd9];
	fma.rn.f64 	%fd83, %fd80, %fd79, %fd81;
	fma.rn.f64 	%fd84, %fd83, %fd79, %fd82;
	ld.global.nc.v2.f64 	{%fd85, %fd86}, [%rd9+16];
	fma.rn.f64 	%fd87, %fd84, %fd79, %fd85;
	fma.rn.f64 	%fd88, %fd87, %fd79, %fd86;
	ld.global.nc.v2.f64 	{%fd89, %fd90}, [%rd9+32];
	fma.rn.f64 	%fd91, %fd88, %fd79, %fd89;
	fma.rn.f64 	%fd92, %fd91, %fd79, %fd90;
	fma.rn.f64 	%fd93, %fd92, %fd170, %fd170;
	fma.rn.f64 	%fd94, %fd92, %fd79, 0d3FF0000000000000;
	selp.f64 	%fd95, %fd94, %fd93, %p11;
	and.b32  	%r44, %r70, 2;
	setp.eq.s32 	%p12, %r44, 0;
	mov.f64 	%fd96, 0d0000000000000000;
	sub.f64 	%fd97, %fd96, %fd95;
	selp.f64 	%fd16, %fd95, %fd97, %p12;
	add.f64 	%fd17, %fd10, 0d3FF0000000000000;
	{
	.reg .b32 %temp; 
	mov.b64 	{%temp, %r71}, %fd17;
	}
	{
	.reg .b32 %temp; 
	mov.b64 	{%r72, %temp}, %fd17;
	}
	setp.gt.s32 	%p13, %r71, 1048575;
	mov.b32 	%r73, -1023;
	mov.f64 	%fd171, %fd17;
	@%p13 bra 	$L__BB0_14;
	mul.f64 	%fd171, %fd17, 0d4350000000000000;
	{
	.reg .b32 %temp; 
	mov.b64 	{%temp, %r71}, %fd171;
	}
	{
	.reg .b32 %temp; 
	mov.b64 	{%r72, %temp}, %fd171;
	}
	mov.b32 	%r73, -1077;
$L__BB0_14:
	add.s32 	%r46, %r71, -1;
	setp.gt.u32 	%p14, %r46, 2146435070;
	@%p14 bra 	$L__BB0_18;
	shr.u32 	%r49, %r71, 20;
	add.s32 	%r74, %r73, %r49;
	and.b32  	%r50, %r71, 1048575;
	or.b32  	%r51, %r50, 1072693248;
	mov.b64 	%fd172, {%r72, %r51};
	setp.lt.u32 	%p16, %r51, 1073127583;
	@%p16 bra 	$L__BB0_17;
	{
	.reg .b32 %temp; 
	mov.b64 	{%r52, %temp}, %fd172;
	}
	{
	.reg .b32 %temp; 
	mov.b64 	{%temp, %r53}, %fd172;
	}
	add.s32 	%r54, %r53, -1048576;
	mov.b64 	%fd172, {%r52, %r54};
	add.s32 	%r74, %r74, 1;
$L__BB0_17:
	add.f64 	%fd99, %fd172, 0dBFF0000000000000;
	add.f64 	%fd100, %fd172, 0d3FF0000000000000;
	rcp.approx.ftz.f64 	%fd101, %fd100;
	neg.f64 	%fd102, %fd100;
	fma.rn.f64 	%fd103, %fd102, %fd101, 0d3FF0000000000000;
	fma.rn.f64 	%fd104, %fd103, %fd103, %fd103;
	fma.rn.f64 	%fd105, %fd104, %fd101, %fd101;
	mul.f64 	%fd106, %fd99, %fd105;
	fma.rn.f64 	%fd107, %fd99, %fd105, %fd106;
	mul.f64 	%fd108, %fd107, %fd107;
	fma.rn.f64 	%fd109, %fd108, 0d3EB1380B3AE80F1E, 0d3ED0EE258B7A8B04;
	fma.rn.f64 	%fd110, %fd109, %fd108, 0d3EF3B2669F02676F;
	fma.rn.f64 	%fd111, %fd110, %fd108, 0d3F1745CBA9AB0956;
	fma.rn.f64 	%fd112, %fd111, %fd108, 0d3F3C71C72D1B5154;
	fma.rn.f64 	%fd113, %fd112, %fd108, 0d3F624924923BE72D;
	fma.rn.f64 	%fd114, %fd113, %fd108, 0d3F8999999999A3C4;
	fma.rn.f64 	%fd115, %fd114, %fd108, 0d3FB5555555555554;
	sub.f64 	%fd116, %fd99, %fd107;
	add.f64 	%fd117, %fd116, %fd116;
	neg.f64 	%fd118, %fd107;
	fma.rn.f64 	%fd119, %fd118, %fd99, %fd117;
	mul.f64 	%fd120, %fd105, %fd119;
	mul.f64 	%fd121, %fd108, %fd115;
	fma.rn.f64 	%fd122, %fd121, %fd107, %fd120;
	xor.b32  	%r55, %r74, -2147483648;
	mov.b32 	%r56, 1127219200;
	mov.b64 	%fd123, {%r55, %r56};
	sub.f64 	%fd124, %fd123, %fd1;
	fma.rn.f64 	%fd125, %fd124, 0d3FE62E42FEFA39EF, %fd107;
	fma.rn.f64 	%fd126, %fd124, 0dBFE62E42FEFA39EF, %fd125;
	sub.f64 	%fd127, %fd126, %fd107;
	sub.f64 	%fd128, %fd122, %fd127;
	fma.rn.f64 	%fd129, %fd124, 0d3C7ABC9E3B39803F, %fd128;
	add.f64 	%fd25, %fd125, %fd129;
	bra.uni 	$L__BB0_19;
$L__BB0_18:
	fma.rn.f64 	%fd98, %fd171, 0d7FF0000000000000, 0d7FF0000000000000;
	{
	.reg .b32 %temp; 
	mov.b64 	{%temp, %r47}, %fd171;
	}
	and.b32  	%r48, %r47, 2147483647;
	setp.eq.s32 	%p15, %r48, 0;
	selp.f64 	%fd25, 0dFFF0000000000000, %fd98, %p15;
$L__BB0_19:
	abs.f64 	%fd26, %fd17;
	setp.neu.f64 	%p17, %fd26, 0d7FF0000000000000;
	@%p17 bra 	$L__BB0_21;
	mov.f64 	%fd135, 0d0000000000000000;
	mul.rn.f64 	%fd174, %fd17, %fd135;
	mov.b32 	%r75, 0;
	bra.uni 	$L__BB0_23;
$L__BB0_21:
	mul.f64 	%fd130, %fd17, 0d3FE45F306DC9C883;
	cvt.rni.s32.f64 	%r75, %fd130;
	cvt.rn.f64.s32 	%fd131, %r75;
	fma.rn.f64 	%fd132, %fd131, 0dBFF921FB54442D18, %fd17;
	fma.rn.f64 	%fd133, %fd131, 0dBC91A62633145C00, %fd132;
	fma.rn.f64 	%fd174, %fd131, 0dB97B839A252049C0, %fd133;
	setp.ltu.f64 	%p18, %fd26, 0d41E0000000000000;
	@%p18 bra 	$L__BB0_23;
	{ // callseq 2, 0
	.param .b64 param0;
	st.param.f64 	[param0], %fd17;
	.param .align 16 .b8 retval0[16];
	call.uni (retval0), 
	__internal_trig_reduction_slowpathd, 
	(
	param0
	);
	ld.param.f64 	%fd174, [retval0];
	ld.param.b32 	%r75, [retval0+8];
	} // callseq 2
$L__BB0_23:
	shl.b32 	%r59, %r75, 6;
	cvt.u64.u32 	%rd10, %r59;
	and.b64  	%rd11, %rd10, 64;
	add.s64 	%rd13, %rd4, %rd11;
	mul.rn.f64 	%fd136, %fd174, %fd174;
	and.b32  	%r60, %r75, 1;
	setp.eq.b32 	%p19, %r60, 1;
	selp.f64 	%fd137, 0dBDA8FF8320FD8164, 0d3DE5DB65F9785EBA, %p19;
	ld.global.nc.v2.f64 	{%fd138, %fd139}, [%rd13];
	fma.rn.f64 	%fd140, %fd137, %fd136, %fd138;
	fma.rn.f64 	%fd141, %fd140, %fd136, %fd139;
	ld.global.nc.v2.f64 	{%fd142, %fd143}, [%rd13+16];
	fma.rn.f64 	%fd144, %fd141, %fd136, %fd142;
	fma.rn.f64 	%fd145, %fd144, %fd136, %fd143;
	ld.global.nc.v2.f64 	{%fd146, %fd147}, [%rd13+32];
	fma.rn.f64 	%fd148, %fd145, %fd136, %fd146;
	fma.rn.f64 	%fd149, %fd148, %fd136, %fd147;
	fma.rn.f64 	%fd150, %fd149, %fd174, %fd174;
	fma.rn.f64 	%fd151, %fd149, %fd136, 0d3FF0000000000000;
	selp.f64 	%fd152, %fd151, %fd150, %p19;
	and.b32  	%r61, %r75, 2;
	setp.eq.s32 	%p20, %r61, 0;
	mov.f64 	%fd153, 0d0000000000000000;
	sub.f64 	%fd154, %fd153, %fd152;
	selp.f64 	%fd155, %fd152, %fd154, %p20;
	div.rn.f64 	%fd32, %fd16, %fd10;
	setp.neu.f64 	%p21, %fd25, 0d0000000000000000;
	setp.neu.f64 	%p22, %fd155, 0d0000000000000000;
	and.pred  	%p23, %p21, %p22;
	setp.neu.f64 	%p24, %fd10, 0d0000000000000000;
	and.pred  	%p25, %p23, %p24;
	@%p25 bra 	$L__BB0_28;
	setp.neu.f64 	%p26, %fd10, 0d0000000000000000;
	@%p26 bra 	$L__BB0_26;
	mov.f64 	%fd158, 0d7FF0000000000000;
	copysign.f64 	%fd175, %fd16, %fd158;
	bra.uni 	$L__BB0_29;
$L__BB0_26:
	setp.neu.f64 	%p27, %fd25, 0d0000000000000000;
	@%p27 bra 	$L__BB0_28;
	mov.f64 	%fd157, 0d7FF0000000000000;
	copysign.f64 	%fd175, %fd32, %fd157;
	bra.uni 	$L__BB0_29;
$L__BB0_28:
	mul.f64 	%fd156, %fd25, %fd155;
	div.rn.f64 	%fd175, %fd32, %fd156;
$L__BB0_29:
	add.f64 	%fd176, %fd176, %fd175;
$L__BB0_30:
	mov.u32 	%r62, %nctaid.x;
	mad.lo.s32 	%r67, %r62, %r76, %r67;
	setp.lt.s32 	%p28, %r67, %r31;
	@%p28 bra 	$L__BB0_2;
$L__BB0_31:
	shl.b32 	%r63, %r1, 3;
	mov.u32 	%r64, sdata;
	add.s32 	%r28, %r64, %r63;
	st.shared.f64 	[%r28], %fd176;
	bar.sync 	0;
	setp.lt.u32 	%p29, %r76, 2;
	@%p29 bra 	$L__BB0_35;
$L__BB0_32:
	shr.u32 	%r30, %r76, 1;
	setp.ge.u32 	%p30, %r1, %r30;
	@%p30 bra 	$L__BB0_34;
	shl.b32 	%r65, %r30, 3;
	add.s32 	%r66, %r28, %r65;
	ld.shared.f64 	%fd159, [%r66];
	ld.shared.f64 	%fd160, [%r28];
	add.f64 	%fd161, %fd159, %fd160;
	st.shared.f64 	[%r28], %fd161;
$L__BB0_34:
	bar.sync 	0;
	setp.gt.u32 	%p31, %r76, 3;
	mov.u32 	%r76, %r30;
	@%p31 bra 	$L__BB0_32;
$L__BB0_35:
	setp.ne.s32 	%p32, %r1, 0;
	@%p32 bra 	$L__BB0_37;
	ld.param.u64 	%rd17, [_Z27calculate_block_sums_kernelddiPd_param_3];
	ld.shared.f64 	%fd162, [sdata];
	cvta.to.global.u64 	%rd14, %rd17;
	mul.wide.u32 	%rd15, %r2, 8;
	add.s64 	%rd16, %rd14, %rd15;
	st.global.f64 	[%rd16], %fd162;
$L__BB0_37:
	ret;

}
.func  (.param .align 16 .b8 func_retval0[16]) __internal_trig_reduction_slowpathd(
	.param .b64 __internal_trig_reduction_slowpathd_param_0
)
{
	.local .align 8 .b8 	__local_depot1[40];
	.reg .b64 	%SP;
	.reg .b64 	%SPL;
	.reg .pred 	%p<10>;
	.reg .b32 	%r<47>;
	.reg .b64 	%rd<74>;
	.reg .b64 	%fd<5>;

	mov.u64 	%SPL, __local_depot1;
	ld.param.f64 	%fd4, [__internal_trig_reduction_slowpathd_param_0];
	add.u64 	%rd1, %SPL, 0;
	{
	.reg .b32 %temp; 
	mov.b64 	{%temp, %r1}, %fd4;
	}
	shr.u32 	%r2, %r1, 20;
	and.b32  	%r3, %r2, 2047;
	setp.eq.s32 	%p1, %r3, 2047;
	mov.b32 	%r46, 0;
	@%p1 bra 	$L__BB1_9;
	add.s32 	%r20, %r3, -1024;
	mov.b64 	%rd20, %fd4;
	shl.b64 	%rd2, %rd20, 11;
	shr.u32 	%r4, %r20, 6;
	sub.s32 	%r45, 15, %r4;
	sub.s32 	%r21, 19, %r4;
	setp.lt.u32 	%p2, %r20, 128;
	selp.b32 	%r6, 18, %r21, %p2;
	setp.ge.s32 	%p3, %r45, %r6;
	mov.b64 	%rd70, 0;
	@%p3 bra 	$L__BB1_4;
	add.s32 	%r23, %r6, %r4;
	neg.s32 	%r43, %r23;
	or.b64  	%rd3, %rd2, -9223372036854775808;
	mov.b64 	%rd70, 0;
	mov.b32 	%r42, 0;
	mov.u64 	%rd25, __cudart_i2opi_d;
	mov.u32 	%r44, %r45;
$L__BB1_3:
	.pragma "nounroll";
	mul.wide.s32 	%rd22, %r42, 8;
	add.s64 	%rd23, %rd1, %rd22;
	mul.wide.s32 	%rd24, %r44, 8;
	add.s64 	%rd26, %rd25, %rd24;
	ld.global.nc.u64 	%rd27, [%rd26];
	{
	.reg .u32 %r0, %r1, %r2, %r3, %alo, %ahi, %blo, %bhi, %clo, %chi;
	mov.b64 	{%alo,%ahi}, %rd27;
	mov.b64 	{%blo,%bhi}, %rd3;
	mov.b64 	{%clo,%chi}, %rd70;
	mad.lo.cc.u32 	%r0, %alo, %blo, %clo;
	madc.hi.cc.u32 	%r1, %alo, %blo, %chi;
	madc.hi.u32 	%r2, %alo, %bhi, 0;
	mad.lo.cc.u32 	%r1, %alo, %bhi, %r1;
	madc.hi.cc.u32 	%r2, %ahi, %blo, %r2;
	madc.hi.u32 	%r3, %ahi, %bhi, 0;
	mad.lo.cc.u32 	%r1, %ahi, %blo, %r1;
	madc.lo.cc.u32 	%r2, %ahi, %bhi, %r2;
	addc.u32 	%r3, %r3, 0;
	mov.b64 	%rd28, {%r0,%r1};
	mov.b64 	%rd70, {%r2,%r3};
	}
	st.local.u64 	[%rd23], %rd28;
	add.s32 	%r44, %r44, 1;
	add.s32 	%r43, %r43, 1;
	add.s32 	%r42, %r42, 1;
	setp.ne.s32 	%p4, %r43, -15;
	mov.u32 	%r45, %r6;
	@%p4 bra 	$L__BB1_3;
$L__BB1_4:
	cvt.s64.s32 	%rd29, %r45;
	cvt.u64.u32 	%rd30, %r4;
	add.s64 	%rd31, %rd30, %rd29;
	shl.b64 	%rd32, %rd31, 3;
	add.s64 	%rd33, %rd1, %rd32;
	st.local.u64 	[%rd33+-120], %rd70;
	and.b32  	%r15, %r2, 63;
	ld.local.u64 	%rd72, [%rd1+16];
	ld.local.u64 	%rd71, [%rd1+24];
	setp.eq.s32 	%p5, %r15, 0;
	@%p5 bra 	$L__BB1_6;
	shl.b64 	%rd34, %rd71, %r15;
	shr.u64 	%rd35, %rd72, 1;
	xor.b32  	%r24, %r15, 63;
	shr.u64 	%rd36, %rd35, %r24;
	or.b64  	%rd71, %rd34, %rd36;
	ld.local.u64 	%rd37, [%rd1+8];
	shl.b64 	%rd38, %rd72, %r15;
	shr.u64 	%rd39, %rd37, 1;
	shr.u64 	%rd40, %rd39, %r24;
	or.b64  	%rd72, %rd38, %rd40;
$L__BB1_6:
	and.b32  	%r25, %r1, -2147483648;
	shr.u64 	%rd41, %rd71, 62;
	cvt.u32.u64 	%r26, %rd41;
	mov.b64 	{%r27, %r28}, %rd71;
	mov.b64 	{%r29, %r30}, %rd72;
	shf.l.wrap.b32 	%r31, %r30, %r27, 2;
	shf.l.wrap.b32 	%r32, %r27, %r28, 2;
	mov.b64 	%rd42, {%r31, %r32};
	shl.b64 	%rd43, %rd72, 2;
	shr.u64 	%rd44, %rd42, 63;
	cvt.u32.u64 	%r33, %rd44;
	add.s32 	%r34, %r33, %r26;
	setp.eq.s32 	%p6, %r25, 0;
	neg.s32 	%r35, %r34;
	selp.b32 	%r46, %r34, %r35, %p6;
	setp.gt.s64 	%p7, %rd42, -1;
	mov.b64 	%rd45, 0;
	{
	.reg .u32 %r0, %r1, %r2, %r3, %a0, %a1, %a2, %a3, %b0, %b1, %b2, %b3;
	mov.b64 	{%a0,%a1}, %rd45;
	mov.b64 	{%a2,%a3}, %rd45;
	mov.b64 	{%b0,%b1}, %rd43;
	mov.b64 	{%b2,%b3}, %rd42;
	sub.cc.u32 	%r0, %a0, %b0;
	subc.cc.u32 	%r1, %a1, %b1;
	subc.cc.u32 	%r2, %a2, %b2;
	subc.u32 	%r3, %a3, %b3;
	mov.b64 	%rd46, {%r0,%r1};
	mov.b64 	%rd47, {%r2,%r3};
	}
	xor.b32  	%r36, %r25, -2147483648;
	selp.b64 	%rd73, %rd42, %rd47, %p7;
	selp.b64 	%rd14, %rd43, %rd46, %p7;
	selp.b32 	%r17, %r25, %r36, %p7;
	clz.b64 	%r37, %rd73;
	cvt.u64.u32 	%rd15, %r37;
	setp.eq.s32 	%p8, %r37, 0;
	@%p8 bra 	$L__BB1_8;
	cvt.u32.u64 	%r38, %rd15;
	and.b32  	%r39, %r38, 63;
	shl.b64 	%rd48, %rd73, %r39;
	shr.u64 	%rd49, %rd14, 1;
	not.b32 	%r40, %r38;
	and.b32  	%r41, %r40, 63;
	shr.u64 	%rd50, %rd49, %r41;
	or.b64  	%rd73, %rd48, %rd50;
$L__BB1_8:
	mov.b64 	%rd51, -3958705157555305931;
	{
	.reg .u32 %r0, %r1, %r2, %r3, %alo, %ahi, %blo, %bhi;
	mov.b64 	{%alo,%ahi}, %rd73;
	mov.b64 	{%blo,%bhi}, %rd51;
	mul.lo.u32 	%r0, %alo, %blo;
	mul.hi.u32 	%r1, %alo, %blo;
	mad.lo.cc.u32 	%r1, %alo, %bhi, %r1;
	madc.hi.u32 	%r2, %alo, %bhi, 0;
	mad.lo.cc.u32 	%r1, %ahi, %blo, %r1;
	madc.hi.cc.u32 	%r2, %ahi, %blo, %r2;
	madc.hi.u32 	%r3, %ahi, %bhi, 0;
	mad.lo.cc.u32 	%r2, %ahi, %bhi, %r2;
	addc.u32 	%r3, %r3, 0;
	mov.b64 	%rd52, {%r0,%r1};
	mov.b64 	%rd53, {%r2,%r3};
	}
	setp.gt.s64 	%p9, %rd53, 0;
	{
	.reg .u32 %r0, %r1, %r2, %r3, %a0, %a1, %a2, %a3, %b0, %b1, %b2, %b3;
	mov.b64 	{%a0,%a1}, %rd52;
	mov.b64 	{%a2,%a3}, %rd53;
	mov.b64 	{%b0,%b1}, %rd52;
	mov.b64 	{%b2,%b3}, %rd53;
	add.cc.u32 	%r0, %a0, %b0;
	addc.cc.u32 	%r1, %a1, %b1;
	addc.cc.u32 	%r2, %a2, %b2;
	addc.u32 	%r3, %a3, %b3;
	mov.b64 	%rd54, {%r0,%r1};
	mov.b64 	%rd55, {%r2,%r3};
	}
	selp.b64 	%rd56, %rd55, %rd53, %p9;
	selp.s64 	%rd57, -1, 0, %p9;
	sub.s64 	%rd58, %rd57, %rd15;
	cvt.u64.u32 	%rd59, %r17;
	shl.b64 	%rd60, %rd59, 32;
	add.s64 	%rd61, %rd56, 1;
	shr.u64 	%rd62, %rd61, 10;
	add.s64 	%rd63, %rd62, 1;
	shr.u64 	%rd64, %rd63, 1;
	shl.b64 	%rd65, %rd58, 52;
	add.s64 	%rd66, %rd65, %rd64;
	add.s64 	%rd67, %rd66, 4602678819172646912;
	or.b64  	%rd68, %rd67, %rd60;
	mov.b64 	%fd4, %rd68;
$L__BB1_9:
	st.param.f64 	[func_retval0], %fd4;
	st.param.b32 	[func_retval0+8], %r46;
	ret;

}


// ===== COMPILED SASS (sm_100) =====

	.target	sm_100

	.elftype	@"ET_EXEC"


//--------------------- .note.nv.tkinfo           --------------------------
	.section	.note.nv.tkinfo,"",@"SHT_NOTE"
	.sectionflags	@"SHF_NOTE_NV_TKINFO"
	.tkinfo
        /*0018*/ 	.word	0x00000002
        /*0030*/ 	.string	""
        /*0030*/ 	.string	"ptxas"
        /*0030*/ 	.string	"Cuda compilation tools, release 13.0, V13.0.88"
        /*0030*/ 	.string	"Build cuda_13.0.r13.0/compiler.36424714_0"
        /*0030*/ 	.string	"-arch sm_100 -m 64 "



//--------------------- .note.nv.cuinfo           --------------------------
	.section	.note.nv.cuinfo,"",@"SHT_NOTE"
	.sectionflags	@"SHF_NOTE_NV_CUINFO"
        /*0018*/ 	.short	0x0002
        /*001a*/ 	.short	0x0064
        /*001c*/ 	.short	0x0082
	.zero		2


//--------------------- .nv.info                  --------------------------
	.section	.nv.info,"",@"SHT_CUDA_INFO"
	.align	4


	//----- nvinfo : EIATTR_REGCOUNT
	.align		4
        /*0000*/ 	.byte	0x04, 0x2f
        /*0002*/ 	.short	(.L_3 - .L_2)
	.align		4
.L_2:
        /*0004*/ 	.word	index@(_Z27calculate_block_sums_kernelddiPd)
        /*0008*/ 	.word	0x00000028


	//----- nvinfo : EIATTR_FRAME_SIZE
	.align		4
.L_3:
        /*000c*/ 	.byte	0x04, 0x11
        /*000e*/ 	.short	(.L_5 - .L_4)
	.align		4
.L_4:
        /*0010*/ 	.word	index@($_Z27calculate_block_sums_kernelddiPd$__internal_trig_reduction_slowpathd)
        /*0014*/ 	.word	0x00000028


	//----- nvinfo : EIATTR_FRAME_SIZE
	.align		4
.L_5:
        /*0018*/ 	.byte	0x04, 0x11
        /*001a*/ 	.short	(.L_7 - .L_6)
	.align		4
.L_6:
        /*001c*/ 	.word	index@($__internal_0_$__cuda_sm20_div_rn_f64_full)
        /*0020*/ 	.word	0x00000028


	//----- nvinfo : EIATTR_FRAME_SIZE
	.align		4
.L_7:
        /*0024*/ 	.byte	0x04, 0x11
        /*0026*/ 	.short	(.L_9 - .L_8)
	.align		4
.L_8:
        /*0028*/ 	.word	index@(_Z27calculate_block_sums_kernelddiPd)
        /*002c*/ 	.word	0x00000028


	//----- nvinfo : EIATTR_MIN_STACK_SIZE
	.align		4
.L_9:
        /*0030*/ 	.byte	0x04, 0x12
        /*0032*/ 	.short	(.L_11 - .L_10)
	.align		4
.L_10:
        /*0034*/ 	.word	index@(_Z27calculate_block_sums_kernelddiPd)
        /*0038*/ 	.word	0x00000028
.L_11:


//--------------------- .nv.compat                --------------------------
	.section	.nv.compat,"",@"SHT_CUDA_COMPAT_INFO"
	.align	4
        /*0000*/ 	.byte	0x02, 0x09, 0x00, 0x00, 0x02, 0x02, 0x01, 0x00, 0x02, 0x05, 0x05, 0x00, 0x03, 0x07, 0x01, 0x01
        /*0010*/ 	.byte	0x02, 0x03, 0x00, 0x00, 0x02, 0x06, 0x01, 0x00, 0x04, 0x0b, 0x08, 0x00, 0x01, 0x00, 0x00, 0x00
        /*0020*/ 	.byte	0x00, 0x00, 0x00, 0x00


//--------------------- .nv.info._Z27calculate_block_sums_kernelddiPd --------------------------
	.section	.nv.info._Z27calculate_block_sums_kernelddiPd,"",@"SHT_CUDA_INFO"
	.sectionflags	@""
	.align	4


	//----- nvinfo : EIATTR_CUDA_API_VERSION
	.align		4
        /*0000*/ 	.byte	0x04, 0x37
        /*0002*/ 	.short	(.L_13 - .L_12)
.L_12:
        /*0004*/ 	.word	0x00000082


	//----- nvinfo : EIATTR_KPARAM_INFO
	.align		4
.L_13:
        /*0008*/ 	.byte	0x04, 0x17
        /*000a*/ 	.short	(.L_15 - .L_14)
.L_14:
        /*000c*/ 	.word	0x00000000
        /*0010*/ 	.short	0x0003
        /*0012*/ 	.short	0x0018
        /*0014*/ 	.byte	0x00, 0xf5, 0x21, 0x00


	//----- nvinfo : EIATTR_KPARAM_INFO
	.align		4
.L_15:
        /*0018*/ 	.byte	0x04, 0x17
        /*001a*/ 	.short	(.L_17 - .L_16)
.L_16:
        /*001c*/ 	.word	0x00000000
        /*0020*/ 	.short	0x0002
        /*0022*/ 	.short	0x0010
        /*0024*/ 	.byte	0x00, 0xf0, 0x11, 0x00


	//----- nvinfo : EIATTR_KPARAM_INFO
	.align		4
.L_17:
        /*0028*/ 	.byte	0x04, 0x17
        /*002a*/ 	.short	(.L_19 - .L_18)
.L_18:
        /*002c*/ 	.word	0x00000000
        /*0030*/ 	.short	0x0001
        /*0032*/ 	.short	0x0008
        /*0034*/ 	.byte	0x00, 0xf0, 0x21, 0x00


	//----- nvinfo : EIATTR_KPARAM_INFO
	.align		4
.L_19:
        /*0038*/ 	.byte	0x04, 0x17
        /*003a*/ 	.short	(.L_21 - .L_20)
.L_20:
        /*003c*/ 	.word	0x00000000
        /*0040*/ 	.short	0x0000
        /*0042*/ 	.short	0x0000
        /*0044*/ 	.byte	0x00, 0xf0, 0x21, 0x00


	//----- nvinfo : EIATTR_SPARSE_MMA_MASK
	.align		4
.L_21:
        /*0048*/ 	.byte	0x03, 0x50
        /*004a*/ 	.short	0x0000


	//----- nvinfo : EIATTR_MAXREG_COUNT
	.align		4
        /*004c*/ 	.byte	0x03, 0x1b
        /*004e*/ 	.short	0x00ff


	//----- nvinfo : EIATTR_NUM_BARRIERS
	.align		4
        /*0050*/ 	.byte	0x02, 0x4c
        /*0052*/ 	.byte	0x01
	.zero		1


	//----- nvinfo : EIATTR_MERCURY_ISA_VERSION
	.align		4
        /*0054*/ 	.byte	0x03, 0x5f
        /*0056*/ 	.short	0x0101


	//----- nvinfo : EIATTR_VRC_CTA_INIT_COUNT
	.align		4
        /*0058*/ 	.byte	0x02, 0x4a
	.zero		1
	.zero		1


	//----- nvinfo : EIATTR_EXIT_INSTR_OFFSETS
	.align		4
        /*005c*/ 	.byte	0x04, 0x1c
        /*005e*/ 	.short	(.L_23 - .L_22)


	//   ....[0]....
.L_22:
        /*0060*/ 	.word	0x00001950


	//   ....[1]....
        /*0064*/ 	.word	0x000019d0


	//----- nvinfo : EIATTR_CRS_STACK_SIZE
	.align		4
.L_23:
        /*0068*/ 	.byte	0x04, 0x1e
        /*006a*/ 	.short	(.L_25 - .L_24)
.L_24:
        /*006c*/ 	.word	0x00000000


	//----- nvinfo : EIATTR_CBANK_PARAM_SIZE
	.align		4
.L_25:
        /*0070*/ 	.byte	0x03, 0x19
        /*0072*/ 	.short	0x0020


	//----- nvinfo : EIATTR_PARAM_CBANK
	.align		4
        /*0074*/ 	.byte	0x04, 0x0a
        /*0076*/ 	.short	(.L_27 - .L_26)
	.align		4
.L_26:
        /*0078*/ 	.word	index@(.nv.constant0._Z27calculate_block_sums_kernelddiPd)
        /*007c*/ 	.short	0x0380
        /*007e*/ 	.short	0x0020


	//----- nvinfo : EIATTR_SW_WAR
	.align		4
.L_27:
        /*0080*/ 	.byte	0x04, 0x36
        /*0082*/ 	.short	(.L_29 - .L_28)
.L_28:
        /*0084*/ 	.word	0x00000008
.L_29:


//--------------------- .nv.callgraph             --------------------------
	.section	.nv.callgraph,"",@"SHT_CUDA_CALLGRAPH"
	.align	4
	.sectionentsize	8
	.align		4
        /*0000*/ 	.word	0x00000000
	.align		4
        /*0004*/ 	.word	0xffffffff
	.align		4
        /*0008*/ 	.word	0x00000000
	.align		4
        /*000c*/ 	.word	0xfffffffe
	.align		4
        /*0010*/ 	.word	0x00000000
	.align		4
        /*0014*/ 	.word	0xfffffffd
	.align		4
        /*0018*/ 	.word	0x00000000
	.align		4
        /*001c*/ 	.word	0xfffffffc


//--------------------- .nv.constant4             --------------------------
	.section	.nv.constant4,"a",@progbits
	.align	8
	.align		8
.nv.constant4:
        /*0000*/ 	.dword	__cudart_i2opi_d
	.align		8
        /*0008*/ 	.dword	__cudart_sin_cos_coeffs


//--------------------- .text._Z27calculate_block_sums_kernelddiPd --------------------------
	.section	.text._Z27calculate_block_sums_kernelddiPd,"ax",@progbits
	.align	128
        .global         _Z27calculate_block_sums_kernelddiPd
        .type           _Z27calculate_block_sums_kernelddiPd,@function
        .size           _Z27calculate_block_sums_kernelddiPd,(.L_x_40 - _Z27calculate_block_sums_kernelddiPd)
        .other          _Z27calculate_block_sums_kernelddiPd,@"STO_CUDA_ENTRY STV_DEFAULT"
_Z27calculate_block_sums_kernelddiPd:
.text._Z27calculate_block_sums_kernelddiPd:
[----:B------:R-:W0:Y:S01]  /*0000*/  LDC R1, c[0x0][0x37c] ;  /* 0x0000df00ff017b82 */ /* 0x000e220000000800 */
[----:B------:R-:W1:Y:S01]  /*0010*/  S2R R0, SR_TID.X ;  /* 0x0000000000007919 */ /* 0x000e620000002100 */
[----:B------:R-:W2:Y:S01]  /*0020*/  LDCU UR10, c[0x0][0x360] ;  /* 0x00006c00ff0a77ac */ /* 0x000ea20008000800 */
[----:B------:R-:W-:Y:S01]  /*0030*/  BSSY.RECONVERGENT B1, `(.L_x_0) ;  /* 0x000017c000017945 */ /* 0x000fe20003800200 */
[----:B0-----:R-:W-:Y:S01]  /*0040*/  VIADD R1, R1, 0xffffffd8 ;  /* 0xffffffd801017836 */ /* 0x001fe20000000000 */
[----:B------:R-:W1:Y:S01]  /*0050*/  S2R R5, SR_CTAID.X ;  /* 0x0000000000057919 */ /* 0x000e620000002500 */
[----:B------:R-:W0:Y:S01]  /*0060*/  LDCU UR11, c[0x0][0x390] ;  /* 0x00007200ff0b77ac */ /* 0x000e220008000800 */
[----:B------:R-:W-:Y:S01]  /*0070*/  CS2R R20, SRZ ;  /* 0x0000000000147805 */ /* 0x000fe2000001ff00 */
[----:B------:R-:W3:Y:S01]  /*0080*/  LDCU.64 UR8, c[0x0][0x358] ;  /* 0x00006b00ff0877ac */ /* 0x000ee20008000a00 */
[----:B------:R-:W4:Y:S01]  /*0090*/  LDCU UR18, c[0x0][0x390] ;  /* 0x00007200ff1277ac */ /* 0x000f220008000800 */
[----:B------:R-:W0:Y:S01]  /*00a0*/  LDCU.64 UR14, c[0x4][0x8] ;  /* 0x01000100ff0e77ac */ /* 0x000e220008000a00 */
[----:B--2---:R-:W-:Y:S01]  /*00b0*/  IMAD.U32 R4, RZ, RZ, UR10 ;  /* 0x0000000aff047e24 */ /* 0x004fe2000f8e00ff */
[----:B------:R-:W2:Y:S01]  /*00c0*/  LDCU.128 UR4, c[0x0][0x380] ;  /* 0x00007000ff0477ac */ /* 0x000ea20008000c00 */
[----:B-1----:R-:W-:-:S05]  /*00d0*/  IMAD R14, R5, UR10, R0 ;  /* 0x0000000a050e7c24 */ /* 0x002fca000f8e0200 */
[----:B0-----:R-:W-:-:S13]  /*00e0*/  ISETP.GE.AND P0, PT, R14, UR11, PT ;  /* 0x0000000b0e007c0c */ /* 0x001fda000bf06270 */
[----:B--234-:R-:W-:Y:S05]  /*00f0*/  @P0 BRA `(.L_x_1) ;  /* 0x0000001400bc0947 */ /* 0x01cfea0003800000 */
[----:B------:R-:W0:Y:S01]  /*0100*/  I2F.F64 R8, UR11 ;  /* 0x0000000b00087d12 */ /* 0x000e220008201c00 */
[----:B------:R-:W-:Y:S01]  /*0110*/  IMAD.MOV.U32 R2, RZ, RZ, 0x1 ;  /* 0x00000001ff027424 */ /* 0x000fe200078e00ff */
[----:B------:R-:W1:Y:S08]  /*0120*/  LDC.64 R12, c[0x0][0x380] ;  /* 0x0000e000ff0c7b82 */ /* 0x000e700000000a00 */
[----:B------:R-:W1:Y:S01]  /*0130*/  LDC.64 R10, c[0x0][0x388] ;  /* 0x0000e200ff0a7b82 */ /* 0x000e620000000a00 */
[----:B0-----:R-:W0:Y:S02]  /*0140*/  MUFU.RCP64H R3, R9 ;  /* 0x0000000900037308 */ /* 0x001e240000001800 */
[----:B0-----:R-:W-:-:S02]  /*0150*/  DFMA R6, -R8, R2, 1 ;  /* 0x3ff000000806742b */ /* 0x001fc40000000102 */
[----:B-1----:R-:W-:-:S06]  /*0160*/  DADD R10, R10, -R12 ;  /* 0x000000000a0a7229 */ /* 0x002fcc000000080c */
[----:B------:R-:W-:-:S04]  /*0170*/  DFMA R6, R6, R6, R6 ;  /* 0x000000060606722b */ /* 0x000fc80000000006 */
[----:B------:R-:W-:-:S04]  /*0180*/  FSETP.GEU.AND P1, PT, |R11|, 6.5827683646048100446e-37, PT ;  /* 0x036000000b00780b */ /* 0x000fc80003f2e200 */
[----:B------:R-:W-:-:S08]  /*0190*/  DFMA R6, R2, R6, R2 ;  /* 0x000000060206722b */ /* 0x000fd00000000002 */
[----:B------:R-:W-:-:S08]  /*01a0*/  DFMA R2, -R8, R6, 1 ;  /* 0x3ff000000802742b */ /* 0x000fd00000000106 */
[----:B------:R-:W-:-:S08]  /*01b0*/  DFMA R2, R6, R2, R6 ;  /* 0x000000020602722b */ /* 0x000fd00000000006 */
[----:B------:R-:W-:-:S08]  /*01c0*/  DMUL R6, R10, R2 ;  /* 0x000000020a067228 */ /* 0x000fd00000000000 */
[----:B------:R-:W-:-:S08]  /*01d0*/  DFMA R12, -R8, R6, R10 ;  /* 0x00000006080c722b */ /* 0x000fd0000000010a */
[----:B------:R-:W-:Y:S01]  /*01e0*/  DFMA R2, R2, R12, R6 ;  /* 0x0000000c0202722b */ /* 0x000fe20000000006 */
[----:B------:R-:W-:-:S09]  /*01f0*/  IMAD.MOV.U32 R7, RZ, RZ, R14 ;  /* 0x000000ffff077224 */ /* 0x000fd200078e000e */
[----:B------:R-:W-:-:S05]  /*0200*/  FFMA R6, RZ, R9, R3 ;  /* 0x00000009ff067223 */ /* 0x000fca0000000003 */
[----:B------:R-:W-:-:S13]  /*0210*/  FSETP.GT.AND P0, PT, |R6|, 1.469367938527859385e-39, PT ;  /* 0x001000000600780b */ /* 0x000fda0003f04200 */
[----:B------:R-:W-:Y:S05]  /*0220*/  @P0 BRA P1, `(.L_x_2) ;  /* 0x00000000001c0947 */ /* 0x000fea0000800000 */
[----:B------:R-:W-:Y:S01]  /*0230*/  IMAD.MOV.U32 R19, RZ, RZ, R11 ;  /* 0x000000ffff137224 */ /* 0x000fe200078e000b */
[----:B------:R-:W-:Y:S01]  /*0240*/  MOV R6, 0x280 ;  /* 0x0000028000067802 */ /* 0x000fe20000000f00 */
[----:B------:R-:W-:Y:S02]  /*0250*/  IMAD.MOV.U32 R16, RZ, RZ, R10 ;  /* 0x000000ffff107224 */ /* 0x000fe400078e000a */
[----:B------:R-:W-:-:S07]  /*0260*/  IMAD.MOV.U32 R11, RZ, RZ, R9 ;  /* 0x000000ffff0b7224 */ /* 0x000fce00078e0009 */
[----:B------:R-:W-:Y:S05]  /*0270*/  CALL.REL.NOINC `($__internal_0_$__cuda_sm20_div_rn_f64_full) ;  /* 0x0000001400d87944 */ /* 0x000fea0003c00000 */
[----:B------:R-:W-:Y:S02]  /*0280*/  IMAD.MOV.U32 R2, RZ, RZ, R10 ;  /* 0x000000ffff027224 */ /* 0x000fe400078e000a */
[----:B------:R-:W-:-:S07]  /*0290*/  IMAD.MOV.U32 R3, RZ, RZ, R11 ;  /* 0x000000ffff037224 */ /* 0x000fce00078e000b */
.L_x_2:
[----:B------:R-:W-:-:S07]  /*02a0*/  CS2R R20, SRZ ;  /* 0x0000000000147805 */ /* 0x000fce000001ff00 */
.L_x_23:
[----:B------:R-:W0:Y:S01]  /*02b0*/  I2F.F64 R8, R7 ;  /* 0x0000000700087312 */ /* 0x000e220000201c00 */
[----:B------:R-:W-:Y:S01]  /*02c0*/  BSSY.RECONVERGENT B0, `(.L_x_3) ;  /* 0x000014e000007945 */ /* 0x000fe20003800200 */
[----:B0-----:R-:W-:-:S08]  /*02d0*/  DADD R8, R8, 0.5 ;  /* 0x3fe0000008087429 */ /* 0x001fd00000000000 */
[----:B------:R-:W-:-:S08]  /*02e0*/  DFMA R24, R8, R2, UR4 ;  /* 0x0000000408187e2b */ /* 0x000fd00008000002 */
[----:B------:R-:W-:-:S06]  /*02f0*/  DSETP.GEU.AND P0, PT, R24, UR6, PT ;  /* 0x0000000618007e2a */ /* 0x000fcc000bf0e000 */
[----:B------:R-:W-:-:S14]  /*0300*/  DSETP.LEU.OR P0, PT, R24, UR4, P0 ;  /* 0x0000000418007e2a */ /* 0x000fdc000870b400 */
[----:B------:R-:W-:Y:S05]  /*0310*/  @P0 BRA `(.L_x_4) ;  /* 0x0000001400200947 */ /* 0x000fea0003800000 */
[----:B------:R-:W-:Y:S01]  /*0320*/  DSETP.NEU.AND P0, PT, |R24|, +INF , PT ;  /* 0x7ff000001800742a */ /* 0x000fe20003f0d200 */
[----:B------:R-:W-:-:S13]  /*0330*/  BSSY.RECONVERGENT B2, `(.L_x_5) ;  /* 0x000001b000027945 */ /* 0x000fda0003800200 */
[----:B------:R-:W-:Y:S01]  /*0340*/  @!P0 DMUL R22, RZ, R24 ;  /* 0x00000018ff168228 */ /* 0x000fe20000000000 */
[----:B------:R-:W-:Y:S01]  /*0350*/  @!P0 IMAD.MOV.U32 R6, RZ, RZ, RZ ;  /* 0x000000ffff068224 */ /* 0x000fe200078e00ff */
[----:B------:R-:W-:Y:S09]  /*0360*/  @!P0 BRA `(.L_x_6) ;  /* 0x00000000005c8947 */ /* 0x000ff20003800000 */
[----:B------:R-:W-:Y:S01]  /*0370*/  UMOV UR12, 0x6dc9c883 ;  /* 0x6dc9c883000c7882 */ /* 0x000fe20000000000 */
[----:B------:R-:W-:Y:S01]  /*0380*/  UMOV UR13, 0x3fe45f30 ;  /* 0x3fe45f30000d7882 */ /* 0x000fe20000000000 */
[C---:B------:R-:W-:Y:S02]  /*0390*/  DSETP.GE.AND P0, PT, |R24|.reuse, 2.14748364800000000000e+09, PT ;  /* 0x41e000001800742a */ /* 0x040fe40003f06200 */
[----:B------:R-:W-:Y:S01]  /*03a0*/  DMUL R8, R24, UR12 ;  /* 0x0000000c18087c28 */ /* 0x000fe20008000000 */
[----:B------:R-:W-:Y:S01]  /*03b0*/  UMOV UR12, 0x54442d18 ;  /* 0x54442d18000c7882 */ /* 0x000fe20000000000 */
[----:B------:R-:W-:-:S04]  /*03c0*/  UMOV UR13, 0x3ff921fb ;  /* 0x3ff921fb000d7882 */ /* 0x000fc80000000000 */
[----:B------:R-:W0:Y:S08]  /*03d0*/  F2I.F64 R6, R8 ;  /* 0x0000000800067311 */ /* 0x000e300000301100 */
[----:B0-----:R-:W0:Y:S02]  /*03e0*/  I2F.F64 R22, R6 ;  /* 0x0000000600167312 */ /* 0x001e240000201c00 */
[----:B0-----:R-:W-:Y:S01]  /*03f0*/  DFMA R10, R22, -UR12, R24 ;  /* 0x8000000c160a7c2b */ /* 0x001fe20008000018 */
[----:B------:R-:W-:Y:S01]  /*0400*/  UMOV UR12, 0x33145c00 ;  /* 0x33145c00000c7882 */ /* 0x000fe20000000000 */
[----:B------:R-:W-:-:S06]  /*0410*/  UMOV UR13, 0x3c91a626 ;  /* 0x3c91a626000d7882 */ /* 0x000fcc0000000000 */
[----:B------:R-:W-:Y:S01]  /*0420*/  DFMA R10, R22, -UR12, R10 ;  /* 0x8000000c160a7c2b */ /* 0x000fe2000800000a */
[----:B------:R-:W-:Y:S01]  /*0430*/  UMOV UR12, 0x252049c0 ;  /* 0x252049c0000c7882 */ /* 0x000fe20000000000 */
[----:B------:R-:W-:-:S06]  /*0440*/  UMOV UR13, 0x397b839a ;  /* 0x397b839a000d7882 */ /* 0x000fcc0000000000 */
[----:B------:R-:W-:Y:S01]  /*0450*/  DFMA R22, R22, -UR12, R10 ;  /* 0x8000000c16167c2b */ /* 0x000fe2000800000a */
[----:B------:R-:W-:Y:S10]  /*0460*/  @!P0 BRA `(.L_x_6) ;  /* 0x00000000001c8947 */ /* 0x000ff40003800000 */
[----:B------:R-:W-:Y:S01]  /*0470*/  IMAD.MOV.U32 R16, RZ, RZ, R24 ;  /* 0x000000ffff107224 */ /* 0x000fe200078e0018 */
[----:B------:R-:W-:Y:S01]  /*0480*/  MOV R6, 0x4b0 ;  /* 0x000004b000067802 */ /* 0x000fe20000000f00 */
[----:B------:R-:W-:-:S07]  /*0490*/  IMAD.MOV.U32 R9, RZ, RZ, R25 ;  /* 0x000000ffff097224 */ /* 0x000fce00078e0019 */
[----:B------:R-:W-:Y:S05]  /*04a0*/  CALL.REL.NOINC `($_Z27calculate_block_sums_kernelddiPd$__internal_trig_reduction_slowpathd) ;  /* 0x0000001800cc7944 */ /* 0x000fea0003c00000 */
[----:B------:R-:W-:Y:S02]  /*04b0*/  IMAD.MOV.U32 R6, RZ, RZ, R10 ;  /* 0x000000ffff067224 */ /* 0x000fe400078e000a */
[----:B------:R-:W-:Y:S02]  /*04c0*/  IMAD.MOV.U32 R22, RZ, RZ, R16 ;  /* 0x000000ffff167224 */ /* 0x000fe400078e0010 */
[----:B------:R-:W-:-:S07]  /*04d0*/  IMAD.MOV.U32 R23, RZ, RZ, R17 ;  /* 0x000000ffff177224 */ /* 0x000fce00078e0011 */
.L_x_6:
[----:B------:R-:W-:Y:S05]  /*04e0*/  BSYNC.RECONVERGENT B2 ;  /* 0x0000000000027941 */ /* 0x000fea0003800200 */
.L_x_5:
[----:B------:R-:W-:-:S05]  /*04f0*/  IMAD.SHL.U32 R8, R6, 0x40, RZ ;  /* 0x0000004006087824 */ /* 0x000fca00078e00ff */
[----:B------:R-:W-:-:S04]  /*0500*/  LOP3.LUT R8, R8, 0x40, RZ, 0xc0, !PT ;  /* 0x0000004008087812 */ /* 0x000fc800078ec0ff */
[----:B------:R-:W-:-:S05]  /*0510*/  IADD3 R28, P0, PT, R8, UR14, RZ ;  /* 0x0000000e081c7c10 */ /* 0x000fca000ff1e0ff */
[----:B------:R-:W-:-:S05]  /*0520*/  IMAD.X R29, RZ, RZ, UR15, P0 ;  /* 0x0000000fff1d7e24 */ /* 0x000fca00080e06ff */
[----:B------:R-:W2:Y:S04]  /*0530*/  LDG.E.128.CONSTANT R8, desc[UR8][R28.64] ;  /* 0x000000081c087981 */ /* 0x000ea8000c1e9d00 */
[----:B------:R-:W3:Y:S04]  /*0540*/  LDG.E.128.CONSTANT R12, desc[UR8][R28.64+0x10] ;  /* 0x000010081c0c7981 */ /* 0x000ee8000c1e9d00 */
[----:B------:R-:W4:Y:S01]  /*0550*/  LDG.E.128.CONSTANT R16, desc[UR8][R28.64+0x20] ;  /* 0x000020081c107981 */ /* 0x000f22000c1e9d00 */
[----:B------:R-:W-:Y:S01]  /*0560*/  LOP3.LUT R26, R6, 0x1, RZ, 0xc0, !PT ;  /* 0x00000001061a7812 */ /* 0x000fe200078ec0ff */
[----:B------:R-:W-:Y:S01]  /*0570*/  IMAD.MOV.U32 R30, RZ, RZ, 0x20fd8164 ;  /* 0x20fd8164ff1e7424 */ /* 0x000fe200078e00ff */
[----:B------:R-:W-:Y:S01]  /*0580*/  DSETP.NEU.AND P1, PT, |R24|, +INF , PT ;  /* 0x7ff000001800742a */ /* 0x000fe20003f2d200 */
[----:B------:R-:W-:Y:S01]  /*0590*/  IMAD.MOV.U32 R31, RZ, RZ, 0x3da8ff83 ;  /* 0x3da8ff83ff1f7424 */ /* 0x000fe200078e00ff */
[----:B------:R-:W-:Y:S01]  /*05a0*/  ISETP.NE.U32.AND P0, PT, R26, 0x1, PT ;  /* 0x000000011a00780c */ /* 0x000fe20003f05070 */
[----:B------:R-:W-:Y:S01]  /*05b0*/  DMUL R26, R22, R22 ;  /* 0x00000016161a7228 */ /* 0x000fe20000000000 */
[----:B------:R-:W-:Y:S02]  /*05c0*/  BSSY.RECONVERGENT B2, `(.L_x_7) ;  /* 0x000002e000027945 */ /* 0x000fe40003800200 */
[----:B------:R-:W-:-:S02]  /*05d0*/  FSEL R30, R30, -8.06006814911005101289e+34, !P0 ;  /* 0xf9785eba1e1e7808 */ /* 0x000fc40004000000 */
[----:B------:R-:W-:-:S06]  /*05e0*/  FSEL R31, -R31, 0.11223486810922622681, !P0 ;  /* 0x3de5db651f1f7808 */ /* 0x000fcc0004000100 */
[----:B--2---:R-:W-:-:S08]  /*05f0*/  DFMA R8, R26, R30, R8 ;  /* 0x0000001e1a08722b */ /* 0x004fd00000000008 */
[----:B------:R-:W-:-:S08]  /*0600*/  DFMA R8, R26, R8, R10 ;  /* 0x000000081a08722b */ /* 0x000fd0000000000a */
[----:B---3--:R-:W-:-:S08]  /*0610*/  DFMA R8, R26, R8, R12 ;  /* 0x000000081a08722b */ /* 0x008fd0000000000c */
[----:B------:R-:W-:-:S08]  /*0620*/  DFMA R8, R26, R8, R14 ;  /* 0x000000081a08722b */ /* 0x000fd0000000000e */
[----:B----4-:R-:W-:-:S08]  /*0630*/  DFMA R8, R26, R8, R16 ;  /* 0x000000081a08722b */ /* 0x010fd00000000010 */
[----:B------:R-:W-:-:S08]  /*0640*/  DFMA R8, R26, R8, R18 ;  /* 0x000000081a08722b */ /* 0x000fd00000000012 */
[----:B------:R-:W-:Y:S02]  /*0650*/  DFMA R22, R8, R22, R22 ;  /* 0x000000160816722b */ /* 0x000fe40000000016 */
[----:B------:R-:W-:Y:S02]  /*0660*/  DFMA R8, R26, R8, 1 ;  /* 0x3ff000001a08742b */ /* 0x000fe40000000008 */
[----:B------:R-:W-:-:S08]  /*0670*/  @!P1 DMUL R26, RZ, R24 ;  /* 0x00000018ff1a9228 */ /* 0x000fd00000000000 */
[----:B------:R-:W-:Y:S02]  /*0680*/  FSEL R10, R8, R22, !P0 ;  /* 0x00000016080a7208 */ /* 0x000fe40004000000 */
[----:B------:R-:W-:Y:S02]  /*0690*/  FSEL R11, R9, R23, !P0 ;  /* 0x00000017090b7208 */ /* 0x000fe40004000000 */
[----:B------:R-:W-:Y:S01]  /*06a0*/  LOP3.LUT P0, RZ, R6, 0x2, RZ, 0xc0, !PT ;  /* 0x0000000206ff7812 */ /* 0x000fe2000780c0ff */
[----:B------:R-:W-:-:S03]  /*06b0*/  @!P1 IMAD.MOV.U32 R6, RZ, RZ, 0x1 ;  /* 0x00000001ff069424 */ /* 0x000fc600078e00ff */
[----:B------:R-:W-:-:S10]  /*06c0*/  DADD R8, RZ, -R10 ;  /* 0x00000000ff087229 */ /* 0x000fd4000000080a */
[----:B------:R-:W-:Y:S02]  /*06d0*/  FSEL R22, R10, R8, !P0 ;  /* 0x000000080a167208 */ /* 0x000fe40004000000 */
[----:B------:R-:W-:Y:S01]  /*06e0*/  FSEL R23, R11, R9, !P0 ;  /* 0x000000090b177208 */ /* 0x000fe20004000000 */
[----:B------:R-:W-:Y:S06]  /*06f0*/  @!P1 BRA `(.L_x_8) ;  /* 0x0000000000689947 */ /* 0x000fec0003800000 */
[----:B------:R-:W-:Y:S01]  /*0700*/  UMOV UR12, 0x6dc9c883 ;  /* 0x6dc9c883000c7882 */ /* 0x000fe20000000000 */
[----:B------:R-:W-:Y:S01]  /*0710*/  UMOV UR13, 0x3fe45f30 ;  /* 0x3fe45f30000d7882 */ /* 0x000fe20000000000 */
[C---:B------:R-:W-:Y:S01]  /*0720*/  DSETP.GE.AND P0, PT, |R24|.reuse, 2.14748364800000000000e+09, PT ;  /* 0x41e000001800742a */ /* 0x040fe20003f06200 */
[----:B------:R-:W-:Y:S01]  /*0730*/  BSSY.RECONVERGENT B3, `(.L_x_9) ;  /* 0x0000015000037945 */ /* 0x000fe20003800200 */
        /* <DEDUP_REMOVED lines=20> */
.L_x_10:
[----:B------:R-:W-:Y:S05]  /*0880*/  BSYNC.RECONVERGENT B3 ;  /* 0x0000000000037941 */ /* 0x000fea0003800200 */
.L_x_9:
[----:B------:R-:W-:-:S07]  /*0890*/  VIADD R6, R6, 0x1 ;  /* 0x0000000106067836 */ /* 0x000fce0000000000 */
.L_x_8:
[----:B------:R-:W-:Y:S05]  /*08a0*/  BSYNC.RECONVERGENT B2 ;  /* 0x0000000000027941 */ /* 0x000fea0003800200 */
.L_x_7:
        /* <DEDUP_REMOVED lines=9> */
[----:B------:R-:W-:Y:S01]  /*0940*/  BSSY.RECONVERGENT B2, `(.L_x_11) ;  /* 0x0000069000027945 */ /* 0x000fe20003800200 */
[----:B------:R-:W-:Y:S01]  /*0950*/  IMAD.MOV.U32 R31, RZ, RZ, 0x3da8ff83 ;  /* 0x3da8ff83ff1f7424 */ /* 0x000fe200078e00ff */
[----:B------:R-:W-:Y:S01]  /*0960*/  ISETP.NE.U32.AND P0, PT, R24, 0x1, PT ;  /* 0x000000011800780c */ /* 0x000fe20003f05070 */
[----:B------:R-:W-:-:S03]  /*0970*/  DMUL R24, R26, R26 ;  /* 0x0000001a1a187228 */ /* 0x000fc60000000000 */
[----:B------:R-:W-:Y:S02]  /*0980*/  FSEL R30, R30, -8.06006814911005101289e+34, !P0 ;  /* 0xf9785eba1e1e7808 */ /* 0x000fe40004000000 */
[----:B------:R-:W-:-:S06]  /*0990*/  FSEL R31, -R31, 0.11223486810922622681, !P0 ;  /* 0x3de5db651f1f7808 */ /* 0x000fcc0004000100 */
[----:B--2---:R-:W-:-:S08]  /*09a0*/  DFMA R8, R24, R30, R8 ;  /* 0x0000001e1808722b */ /* 0x004fd00000000008 */
[----:B------:R-:W-:-:S08]  /*09b0*/  DFMA R8, R24, R8, R10 ;  /* 0x000000081808722b */ /* 0x000fd0000000000a */
[----:B---3--:R-:W-:-:S08]  /*09c0*/  DFMA R8, R24, R8, R12 ;  /* 0x000000081808722b */ /* 0x008fd0000000000c */
[----:B------:R-:W-:-:S08]  /*09d0*/  DFMA R8, R24, R8, R14 ;  /* 0x000000081808722b */ /* 0x000fd0000000000e */
[----:B----4-:R-:W-:Y:S02]  /*09e0*/  DFMA R16, R24, R8, R16 ;  /* 0x000000081810722b */ /* 0x010fe40000000010 */
[----:B------:R-:W-:-:S06]  /*09f0*/  DADD R8, R22, 1 ;  /* 0x3ff0000016087429 */ /* 0x000fcc0000000000 */
[----:B------:R-:W-:-:S04]  /*0a00*/  DFMA R16, R24, R16, R18 ;  /* 0x000000101810722b */ /* 0x000fc80000000012 */
[----:B------:R-:W-:Y:S01]  /*0a10*/  ISETP.GT.AND P1, PT, R9, 0xfffff, PT ;  /* 0x000fffff0900780c */ /* 0x000fe20003f24270 */
[----:B------:R-:W-:Y:S02]  /*0a20*/  IMAD.MOV.U32 R12, RZ, RZ, R8 ;  /* 0x000000ffff0c7224 */ /* 0x000fe400078e0008 */
[--C-:B------:R-:W-:Y:S01]  /*0a30*/  IMAD.MOV.U32 R13, RZ, RZ, R9.reuse ;  /* 0x000000ffff0d7224 */ /* 0x100fe200078e0009 */
[----:B------:R-:W-:Y:S01]  /*0a40*/  DFMA R26, R16, R26, R26 ;  /* 0x0000001a101a722b */ /* 0x000fe2000000001a */
[----:B------:R-:W-:Y:S01]  /*0a50*/  IMAD.MOV.U32 R11, RZ, RZ, R9 ;  /* 0x000000ffff0b7224 */ /* 0x000fe200078e0009 */
[----:B------:R-:W-:-:S07]  /*0a60*/  DFMA R16, R24, R16, 1 ;  /* 0x3ff000001810742b */ /* 0x000fce0000000010 */
[----:B------:R-:W-:-:S03]  /*0a70*/  @!P1 DMUL R12, R8, 1.80143985094819840000e+16 ;  /* 0x43500000080c9828 */ /* 0x000fc60000000000 */
[----:B------:R-:W-:Y:S02]  /*0a80*/  FSEL R16, R16, R26, !P0 ;  /* 0x0000001a10107208 */ /* 0x000fe40004000000 */
[----:B------:R-:W-:Y:S02]  /*0a90*/  FSEL R17, R17, R27, !P0 ;  /* 0x0000001b11117208 */ /* 0x000fe40004000000 */
[----:B------:R-:W-:Y:S01]  /*0aa0*/  LOP3.LUT P0, RZ, R6, 0x2, RZ, 0xc0, !PT ;  /* 0x0000000206ff7812 */ /* 0x000fe2000780c0ff */
[----:B------:R-:W-:Y:S02]  /*0ab0*/  IMAD.MOV.U32 R6, RZ, RZ, -0x3ff ;  /* 0xfffffc01ff067424 */ /* 0x000fe400078e00ff */
[----:B------:R-:W-:Y:S01]  /*0ac0*/  @!P1 IMAD.MOV.U32 R11, RZ, RZ, R13 ;  /* 0x000000ffff0b9224 */ /* 0x000fe200078e000d */
[----:B------:R-:W-:Y:S01]  /*0ad0*/  DADD R14, RZ, -R16 ;  /* 0x00000000ff0e7229 */ /* 0x000fe20000000810 */
[----:B------:R-:W-:Y:S02]  /*0ae0*/  @!P1 IMAD.MOV.U32 R6, RZ, RZ, -0x435 ;  /* 0xfffffbcbff069424 */ /* 0x000fe400078e00ff */
[----:B------:R-:W-:-:S05]  /*0af0*/  VIADD R10, R11, 0xffffffff ;  /* 0xffffffff0b0a7836 */ /* 0x000fca0000000000 */
[----:B------:R-:W-:Y:S01]  /*0b00*/  ISETP.GT.U32.AND P2, PT, R10, 0x7feffffe, PT ;  /* 0x7feffffe0a00780c */ /* 0x000fe20003f44070 */
[----:B------:R-:W-:Y:S01]  /*0b10*/  IMAD.MOV.U32 R10, RZ, RZ, R8 ;  /* 0x000000ffff0a7224 */ /* 0x000fe200078e0008 */
[----:B------:R-:W-:Y:S01]  /*0b20*/  FSEL R26, R16, R14, !P0 ;  /* 0x0000000e101a7208 */ /* 0x000fe20004000000 */
[----:B------:R-:W-:Y:S01]  /*0b30*/  @!P1 IMAD.MOV.U32 R10, RZ, RZ, R12 ;  /* 0x000000ffff0a9224 */ /* 0x000fe200078e000c */
[----:B------:R-:W-:-:S09]  /*0b40*/  FSEL R27, R17, R15, !P0 ;  /* 0x0000000f111b7208 */ /* 0x000fd20004000000 */
[----:B------:R-:W-:Y:S05]  /*0b50*/  @P2 BRA `(.L_x_12) ;  /* 0x0000000400042947 */ /* 0x000fea0003800000 */
[----:B------:R-:W-:Y:S01]  /*0b60*/  LOP3.LUT R12, R11, 0xfffff, RZ, 0xc0, !PT ;  /* 0x000fffff0b0c7812 */ /* 0x000fe200078ec0ff */
[----:B------:R-:W-:Y:S01]  /*0b70*/  IMAD.MOV.U32 R14, RZ, RZ, RZ ;  /* 0x000000ffff0e7224 */ /* 0x000fe200078e00ff */
[----:B------:R-:W-:Y:S01]  /*0b80*/  UMOV UR12, 0x3ae80f1e ;  /* 0x3ae80f1e000c7882 */ /* 0x000fe20000000000 */
[----:B------:R-:W-:Y:S01]  /*0b90*/  IMAD.MOV.U32 R28, RZ, RZ, -0x748574fc ;  /* 0x8b7a8b04ff1c7424 */ /* 0x000fe200078e00ff */
[----:B------:R-:W-:Y:S01]  /*0ba0*/  LOP3.LUT R13, R12, 0x3ff00000, RZ, 0xfc, !PT ;  /* 0x3ff000000c0d7812 */ /* 0x000fe200078efcff */
[----:B------:R-:W-:Y:S01]  /*0bb0*/  IMAD.MOV.U32 R12, RZ, RZ, R10 ;  /* 0x000000ffff0c7224 */ /* 0x000fe200078e000a */
[----:B------:R-:W-:Y:S01]  /*0bc0*/  UMOV UR13, 0x3eb1380b ;  /* 0x3eb1380b000d7882 */ /* 0x000fe20000000000 */
[----:B------:R-:W-:Y:S01]  /*0bd0*/  IMAD.MOV.U32 R29, RZ, RZ, 0x3ed0ee25 ;  /* 0x3ed0ee25ff1d7424 */ /* 0x000fe200078e00ff */
[----:B------:R-:W-:Y:S01]  /*0be0*/  ISETP.GE.U32.AND P0, PT, R13, 0x3ff6a09f, PT ;  /* 0x3ff6a09f0d00780c */ /* 0x000fe20003f06070 */
[----:B------:R-:W-:Y:S01]  /*0bf0*/  UMOV UR16, 0x80000000 ;  /* 0x8000000000107882 */ /* 0x000fe20000000000 */
[----:B------:R-:W-:Y:S01]  /*0c00*/  LEA.HI R6, R11, R6, RZ, 0xc ;  /* 0x000000060b067211 */ /* 0x000fe200078f60ff */
[----:B------:R-:W-:-:S10]  /*0c10*/  UMOV UR17, 0x43300000 ;  /* 0x4330000000117882 */ /* 0x000fd40000000000 */
[----:B------:R-:W-:Y:S02]  /*0c20*/  @P0 VIADD R15, R13, 0xfff00000 ;  /* 0xfff000000d0f0836 */ /* 0x000fe40000000000 */
[----:B------:R-:W-:Y:S02]  /*0c30*/  @P0 VIADD R6, R6, 0x1 ;  /* 0x0000000106060836 */ /* 0x000fe40000000000 */
[----:B------:R-:W-:-:S06]  /*0c40*/  @P0 IMAD.MOV.U32 R13, RZ, RZ, R15 ;  /* 0x000000ffff0d0224 */ /* 0x000fcc00078e000f */
[C---:B------:R-:W-:Y:S02]  /*0c50*/  DADD R24, R12.reuse, 1 ;  /* 0x3ff000000c187429 */ /* 0x040fe40000000000 */
[----:B------:R-:W-:-:S04]  /*0c60*/  DADD R12, R12, -1 ;  /* 0xbff000000c0c7429 */ /* 0x000fc80000000000 */
[----:B------:R-:W0:Y:S02]  /*0c70*/  MUFU.RCP64H R15, R25 ;  /* 0x00000019000f7308 */ /* 0x000e240000001800 */
[----:B0-----:R-:W-:-:S08]  /*0c80*/  DFMA R16, -R24, R14, 1 ;  /* 0x3ff000001810742b */ /* 0x001fd0000000010e */
[----:B------:R-:W-:-:S08]  /*0c90*/  DFMA R16, R16, R16, R16 ;  /* 0x000000101010722b */ /* 0x000fd00000000010 */
[----:B------:R-:W-:-:S08]  /*0ca0*/  DFMA R14, R14, R16, R14 ;  /* 0x000000100e0e722b */ /* 0x000fd0000000000e */
[----:B------:R-:W-:-:S08]  /*0cb0*/  DMUL R18, R12, R14 ;  /* 0x0000000e0c127228 */ /* 0x000fd00000000000 */
[----:B------:R-:W-:-:S08]  /*0cc0*/  DFMA R18, R12, R14, R18 ;  /* 0x0000000e0c12722b */ /* 0x000fd00000000012 */
[----:B------:R-:W-:Y:S02]  /*0cd0*/  DMUL R16, R18, R18 ;  /* 0x0000001212107228 */ /* 0x000fe40000000000 */
[----:B------:R-:W-:-:S06]  /*0ce0*/  DADD R10, R12, -R18 ;  /* 0x000000000c0a7229 */ /* 0x000fcc0000000812 */
[----:B------:R-:W-:Y:S01]  /*0cf0*/  DFMA R24, R16, UR12, R28 ;  /* 0x0000000c10187c2b */ /* 0x000fe2000800001c */
[----:B------:R-:W-:Y:S01]  /*0d00*/  UMOV UR12, 0x9f02676f ;  /* 0x9f02676f000c7882 */ /* 0x000fe20000000000 */
[----:B------:R-:W-:Y:S01]  /*0d10*/  UMOV UR13, 0x3ef3b266 ;  /* 0x3ef3b266000d7882 */ /* 0x000fe20000000000 */
[----:B------:R-:W-:Y:S01]  /*0d20*/  LOP3.LUT R28, R6, 0x80000000, RZ, 0x3c, !PT ;  /* 0x80000000061c7812 */ /* 0x000fe200078e3cff */
[----:B------:R-:W-:Y:S01]  /*0d30*/  IMAD.MOV.U32 R29, RZ, RZ, 0x43300000 ;  /* 0x43300000ff1d7424 */ /* 0x000fe200078e00ff */
[----:B------:R-:W-:-:S03]  /*0d40*/  DADD R30, R10, R10 ;  /* 0x000000000a1e7229 */ /* 0x000fc6000000000a */
[----:B------:R-:W-:Y:S01]  /*0d50*/  DFMA R24, R16, R24, UR12 ;  /* 0x0000000c10187e2b */ /* 0x000fe20008000018 */
[----:B------:R-:W-:Y:S01]  /*0d60*/  UMOV UR12, 0xa9ab0956 ;  /* 0xa9ab0956000c7882 */ /* 0x000fe20000000000 */
[----:B------:R-:W-:Y:S01]  /*0d70*/  UMOV UR13, 0x3f1745cb ;  /* 0x3f1745cb000d7882 */ /* 0x000fe20000000000 */
[----:B------:R-:W-:Y:S01]  /*0d80*/  DADD R10, R28, -UR16 ;  /* 0x800000101c0a7e29 */ /* 0x000fe20008000000 */
[----:B------:R-:W-:Y:S01]  /*0d90*/  UMOV UR16, 0xfefa39ef ;  /* 0xfefa39ef00107882 */ /* 0x000fe20000000000 */
[----:B------:R-:W-:Y:S01]  /*0da0*/  UMOV UR17, 0x3fe62e42 ;  /* 0x3fe62e4200117882 */ /* 0x000fe20000000000 */
[----:B------:R-:W-:Y:S02]  /*0db0*/  DFMA R30, R12, -R18, R30 ;  /* 0x800000120c1e722b */ /* 0x000fe4000000001e */
[----:B------:R-:W-:Y:S01]  /*0dc0*/  DFMA R24, R16, R24, UR12 ;  /* 0x0000000c10187e2b */ /* 0x000fe20008000018 */
[----:B------:R-:W-:Y:S01]  /*0dd0*/  UMOV UR12, 0x2d1b5154 ;  /* 0x2d1b5154000c7882 */ /* 0x000fe20000000000 */
[----:B------:R-:W-:-:S04]  /*0de0*/  UMOV UR13, 0x3f3c71c7 ;  /* 0x3f3c71c7000d7882 */ /* 0x000fc80000000000 */
[----:B------:R-:W-:Y:S02]  /*0df0*/  DMUL R30, R14, R30 ;  /* 0x0000001e0e1e7228 */ /* 0x000fe40000000000 */
[----:B------:R-:W-:Y:S01]  /*0e00*/  DFMA R24, R16, R24, UR12 ;  /* 0x0000000c10187e2b */ /* 0x000fe20008000018 */
[----:B------:R-:W-:Y:S01]  /*0e10*/  UMOV UR12, 0x923be72d ;  /* 0x923be72d000c7882 */ /* 0x000fe20000000000 */
[----:B------:R-:W-:-:S06]  /*0e20*/  UMOV UR13, 0x3f624924 ;  /* 0x3f624924000d7882 */ /* 0x000fcc0000000000 */
[----:B------:R-:W-:Y:S01]  /*0e30*/  DFMA R24, R16, R24, UR12 ;  /* 0x0000000c10187e2b */ /* 0x000fe20008000018 */
[----:B------:R-:W-:Y:S01]  /*0e40*/  UMOV UR12, 0x9999a3c4 ;  /* 0x9999a3c4000c7882 */ /* 0x000fe20000000000 */
[----:B------:R-:W-:-:S06]  /*0e50*/  UMOV UR13, 0x3f899999 ;  /* 0x3f899999000d7882 */ /* 0x000fcc0000000000 */
[----:B------:R-:W-:Y:S01]  /*0e60*/  DFMA R28, R16, R24, UR12 ;  /* 0x0000000c101c7e2b */ /* 0x000fe20008000018 */
[----:B------:R-:W-:Y:S01]  /*0e70*/  UMOV UR12, 0x55555554 ;  /* 0x55555554000c7882 */ /* 0x000fe20000000000 */
[----:B------:R-:W-:Y:S01]  /*0e80*/  UMOV UR13, 0x3fb55555 ;  /* 0x3fb55555000d7882 */ /* 0x000fe20000000000 */
[----:B------:R-:W-:-:S05]  /*0e90*/  DFMA R24, R10, UR16, R18 ;  /* 0x000000100a187c2b */ /* 0x000fca0008000012 */
[----:B------:R-:W-:Y:S01]  /*0ea0*/  DFMA R28, R16, R28, UR12 ;  /* 0x0000000c101c7e2b */ /* 0x000fe2000800001c */
[----:B------:R-:W-:Y:S01]  /*0eb0*/  UMOV UR12, 0xfefa39ef ;  /* 0xfefa39ef000c7882 */ /* 0x000fe20000000000 */
[----:B------:R-:W-:Y:S02]  /*0ec0*/  UMOV UR13, 0x3fe62e42 ;  /* 0x3fe62e42000d7882 */ /* 0x000fe40000000000 */
[----:B------:R-:W-:Y:S01]  /*0ed0*/  DFMA R12, R10, -UR12, R24 ;  /* 0x8000000c0a0c7c2b */ /* 0x000fe20008000018 */
[----:B------:R-:W-:Y:S01]  /*0ee0*/  UMOV UR12, 0x3b39803f ;  /* 0x3b39803f000c7882 */ /* 0x000fe20000000000 */
[----:B------:R-:W-:Y:S02]  /*0ef0*/  UMOV UR13, 0x3c7abc9e ;  /* 0x3c7abc9e000d7882 */ /* 0x000fe40000000000 */
[----:B------:R-:W-:-:S04]  /*0f00*/  DMUL R28, R16, R28 ;  /* 0x0000001c101c7228 */ /* 0x000fc80000000000 */
[----:B------:R-:W-:-:S04]  /*0f10*/  DADD R12, -R18, R12 ;  /* 0x00000000120c7229 */ /* 0x000fc8000000010c */
[----:B------:R-:W-:-:S08]  /*0f20*/  DFMA R28, R18, R28, R30 ;  /* 0x0000001c121c722b */ /* 0x000fd0000000001e */
[----:B------:R-:W-:-:S08]  /*0f30*/  DADD R12, R28, -R12 ;  /* 0x000000001c0c7229 */ /* 0x000fd0000000080c */
[----:B------:R-:W-:-:S08]  /*0f40*/  DFMA R12, R10, UR12, R12 ;  /* 0x0000000c0a0c7c2b */ /* 0x000fd0000800000c */
[----:B------:R-:W-:Y:S01]  /*0f50*/  DADD R24, R24, R12 ;  /* 0x0000000018187229 */ /* 0x000fe2000000000c */
[----:B------:R-:W-:Y:S10]  /*0f60*/  BRA `(.L_x_13) ;  /* 0x0000000000187947 */ /* 0x000ff40003800000 */
.L_x_12:
[----:B------:R-:W-:Y:S01]  /*0f70*/  IMAD.MOV.U32 R10, RZ, RZ, 0x0 ;  /* 0x00000000ff0a7424 */ /* 0x000fe200078e00ff */
[----:B------:R-:W-:Y:S01]  /*0f80*/  LOP3.LUT P0, RZ, R13, 0x7fffffff, RZ, 0xc0, !PT ;  /* 0x7fffffff0dff7812 */ /* 0x000fe2000780c0ff */
[----:B------:R-:W-:-:S06]  /*0f90*/  IMAD.MOV.U32 R11, RZ, RZ, 0x7ff00000 ;  /* 0x7ff00000ff0b7424 */ /* 0x000fcc00078e00ff */
[----:B------:R-:W-:-:S10]  /*0fa0*/  DFMA R10, R12, R10, +INF ;  /* 0x7ff000000c0a742b */ /* 0x000fd4000000000a */
[----:B------:R-:W-:Y:S02]  /*0fb0*/  FSEL R24, R10, RZ, P0 ;  /* 0x000000ff0a187208 */ /* 0x000fe40000000000 */
[----:B------:R-:W-:-:S07]  /*0fc0*/  FSEL R25, R11, -QNAN , P0 ;  /* 0xfff000000b197808 */ /* 0x000fce0000000000 */
.L_x_13:
[----:B------:R-:W-:Y:S05]  /*0fd0*/  BSYNC.RECONVERGENT B2 ;  /* 0x0000000000027941 */ /* 0x000fea0003800200 */
.L_x_11:
        /* <DEDUP_REMOVED lines=22> */
[----:B------:R-:W-:-:S07]  /*1140*/  MOV R6, 0x1160 ;  /* 0x0000116000067802 */ /* 0x000fce0000000f00 */
[----:B------:R-:W-:Y:S05]  /*1150*/  CALL.REL.NOINC `($_Z27calculate_block_sums_kernelddiPd$__internal_trig_reduction_slowpathd) ;  /* 0x0000000c00a07944 */ /* 0x000fea0003c00000 */
[----:B------:R-:W-:Y:S02]  /*1160*/  IMAD.MOV.U32 R6, RZ, RZ, R10 ;  /* 0x000000ffff067224 */ /* 0x000fe400078e000a */
[----:B------:R-:W-:Y:S02]  /*1170*/  IMAD.MOV.U32 R28, RZ, RZ, R16 ;  /* 0x000000ffff1c7224 */ /* 0x000fe400078e0010 */
[----:B------:R-:W-:-:S07]  /*1180*/  IMAD.MOV.U32 R29, RZ, RZ, R17 ;  /* 0x000000ffff1d7224 */ /* 0x000fce00078e0011 */
.L_x_15:
[----:B------:R-:W-:Y:S05]  /*1190*/  BSYNC.RECONVERGENT B2 ;  /* 0x0000000000027941 */ /* 0x000fea0003800200 */
.L_x_14:
        /* <DEDUP_REMOVED lines=9> */
[----:B------:R-:W-:Y:S01]  /*1230*/  FSETP.GEU.AND P2, PT, |R27|, 6.5827683646048100446e-37, PT ;  /* 0x036000001b00780b */ /* 0x000fe20003f4e200 */
[----:B------:R-:W-:Y:S01]  /*1240*/  BSSY.RECONVERGENT B2, `(.L_x_16) ;  /* 0x0000029000027945 */ /* 0x000fe20003800200 */
[----:B------:R-:W-:Y:S01]  /*1250*/  ISETP.NE.U32.AND P0, PT, R30, 0x1, PT ;  /* 0x000000011e00780c */ /* 0x000fe20003f05070 */
[----:B------:R-:W-:-:S03]  /*1260*/  IMAD.MOV.U32 R30, RZ, RZ, 0x3da8ff83 ;  /* 0x3da8ff83ff1e7424 */ /* 0x000fc600078e00ff */
[----:B------:R-:W-:Y:S02]  /*1270*/  FSEL R32, R32, -8.06006814911005101289e+34, !P0 ;  /* 0xf9785eba20207808 */ /* 0x000fe40004000000 */
[----:B------:R-:W-:Y:S01]  /*1280*/  FSEL R33, -R30, 0.11223486810922622681, !P0 ;  /* 0x3de5db651e217808 */ /* 0x000fe20004000100 */
[----:B------:R-:W-:-:S08]  /*1290*/  DMUL R30, R28, R28 ;  /* 0x0000001c1c1e7228 */ /* 0x000fd00000000000 */
[----:B--2---:R-:W-:Y:S01]  /*12a0*/  DFMA R8, R30, R32, R8 ;  /* 0x000000201e08722b */ /* 0x004fe20000000008 */
[----:B------:R-:W0:Y:S01]  /*12b0*/  MUFU.RCP64H R33, R23 ;  /* 0x0000001700217308 */ /* 0x000e220000001800 */
[----:B------:R-:W-:-:S06]  /*12c0*/  IMAD.MOV.U32 R32, RZ, RZ, 0x1 ;  /* 0x00000001ff207424 */ /* 0x000fcc00078e00ff */
[----:B------:R-:W-:-:S08]  /*12d0*/  DFMA R8, R30, R8, R10 ;  /* 0x000000081e08722b */ /* 0x000fd0000000000a */
[----:B---3--:R-:W-:Y:S02]  /*12e0*/  DFMA R12, R30, R8, R12 ;  /* 0x000000081e0c722b */ /* 0x008fe4000000000c */
[----:B0-----:R-:W-:-:S06]  /*12f0*/  DFMA R8, -R22, R32, 1 ;  /* 0x3ff000001608742b */ /* 0x001fcc0000000120 */
[----:B------:R-:W-:Y:S02]  /*1300*/  DFMA R12, R30, R12, R14 ;  /* 0x0000000c1e0c722b */ /* 0x000fe4000000000e */
[----:B------:R-:W-:-:S06]  /*1310*/  DFMA R8, R8, R8, R8 ;  /* 0x000000080808722b */ /* 0x000fcc0000000008 */
[----:B----4-:R-:W-:Y:S02]  /*1320*/  DFMA R12, R30, R12, R16 ;  /* 0x0000000c1e0c722b */ /* 0x010fe40000000010 */
[----:B------:R-:W-:-:S06]  /*1330*/  DFMA R32, R32, R8, R32 ;  /* 0x000000082020722b */ /* 0x000fcc0000000020 */
[----:B------:R-:W-:Y:S02]  /*1340*/  DFMA R12, R30, R12, R18 ;  /* 0x0000000c1e0c722b */ /* 0x000fe40000000012 */
[----:B------:R-:W-:-:S06]  /*1350*/  DFMA R8, -R22, R32, 1 ;  /* 0x3ff000001608742b */ /* 0x000fcc0000000120 */
[----:B------:R-:W-:Y:S02]  /*1360*/  DFMA R28, R12, R28, R28 ;  /* 0x0000001c0c1c722b */ /* 0x000fe4000000001c */
[----:B------:R-:W-:Y:S02]  /*1370*/  DFMA R12, R30, R12, 1 ;  /* 0x3ff000001e0c742b */ /* 0x000fe4000000000c */
[----:B------:R-:W-:-:S08]  /*1380*/  DFMA R8, R32, R8, R32 ;  /* 0x000000082008722b */ /* 0x000fd00000000020 */
[----:B------:R-:W-:Y:S01]  /*1390*/  DMUL R10, R8, R26 ;  /* 0x0000001a080a7228 */ /* 0x000fe20000000000 */
[----:B------:R-:W-:Y:S02]  /*13a0*/  FSEL R12, R12, R28, !P0 ;  /* 0x0000001c0c0c7208 */ /* 0x000fe40004000000 */
[----:B------:R-:W-:Y:S02]  /*13b0*/  FSEL R13, R13, R29, !P0 ;  /* 0x0000001d0d0d7208 */ /* 0x000fe40004000000 */
[----:B------:R-:W-:-:S03]  /*13c0*/  LOP3.LUT P0, RZ, R6, 0x2, RZ, 0xc0, !PT ;  /* 0x0000000206ff7812 */ /* 0x000fc6000780c0ff */
[----:B------:R-:W-:-:S08]  /*13d0*/  DFMA R14, -R22, R10, R26 ;  /* 0x0000000a160e722b */ /* 0x000fd0000000011a */
[----:B------:R-:W-:Y:S02]  /*13e0*/  DFMA R8, R8, R14, R10 ;  /* 0x0000000e0808722b */ /* 0x000fe4000000000a */
[----:B------:R-:W-:-:S08]  /*13f0*/  DADD R10, RZ, -R12 ;  /* 0x00000000ff0a7229 */ /* 0x000fd0000000080c */
[----:B------:R-:W-:Y:S02]  /*1400*/  FFMA R14, RZ, R23, R9 ;  /* 0x00000017ff0e7223 */ /* 0x000fe40000000009 */
[----:B------:R-:W-:-:S03]  /*1410*/  FSEL R15, R13, R11, !P0 ;  /* 0x0000000b0d0f7208 */ /* 0x000fc60004000000 */
[----:B------:R-:W-:Y:S02]  /*1420*/  FSETP.GT.AND P1, PT, |R14|, 1.469367938527859385e-39, PT ;  /* 0x001000000e00780b */ /* 0x000fe40003f24200 */
[----:B------:R-:W-:-:S11]  /*1430*/  FSEL R14, R12, R10, !P0 ;  /* 0x0000000a0c0e7208 */ /* 0x000fd60004000000 */
[----:B------:R-:W-:Y:S05]  /*1440*/  @P1 BRA P2, `(.L_x_17) ;  /* 0x0000000000201947 */ /* 0x000fea0001000000 */
[----:B------:R-:W-:Y:S01]  /*1450*/  IMAD.MOV.U32 R16, RZ, RZ, R26 ;  /* 0x000000ffff107224 */ /* 0x000fe200078e001a */
[----:B------:R-:W-:Y:S01]  /*1460*/  MOV R6, 0x14b0 ;  /* 0x000014b000067802 */ /* 0x000fe20000000f00 */
[----:B------:R-:W-:Y:S02]  /*1470*/  IMAD.MOV.U32 R8, RZ, RZ, R22 ;  /* 0x000000ffff087224 */ /* 0x000fe400078e0016 */
[----:B------:R-:W-:Y:S02]  /*1480*/  IMAD.MOV.U32 R11, RZ, RZ, R23 ;  /* 0x000000ffff0b7224 */ /* 0x000fe400078e0017 */
[----:B------:R-:W-:-:S07]  /*1490*/  IMAD.MOV.U32 R19, RZ, RZ, R27 ;  /* 0x000000ffff137224 */ /* 0x000fce00078e001b */
[----:B------:R-:W-:Y:S05]  /*14a0*/  CALL.REL.NOINC `($__internal_0_$__cuda_sm20_div_rn_f64_full) ;  /* 0x00000004004c7944 */ /* 0x000fea0003c00000 */
[----:B------:R-:W-:Y:S02]  /*14b0*/  IMAD.MOV.U32 R8, RZ, RZ, R10 ;  /* 0x000000ffff087224 */ /* 0x000fe400078e000a */
[----:B------:R-:W-:-:S07]  /*14c0*/  IMAD.MOV.U32 R9, RZ, RZ, R11 ;  /* 0x000000ffff097224 */ /* 0x000fce00078e000b */
.L_x_17:
[----:B------:R-:W-:Y:S05]  /*14d0*/  BSYNC.RECONVERGENT B2 ;  /* 0x0000000000027941 */ /* 0x000fea0003800200 */
.L_x_16:
[----:B------:R-:W-:Y:S01]  /*14e0*/  DSETP.NEU.AND P0, PT, R14, RZ, PT ;  /* 0x000000ff0e00722a */ /* 0x000fe20003f0d000 */
[----:B------:R-:W-:Y:S01]  /*14f0*/  BSSY.RECONVERGENT B2, `(.L_x_18) ;  /* 0x0000029000027945 */ /* 0x000fe20003800200 */
[----:B------:R-:W-:-:S03]  /*1500*/  DSETP.NEU.AND P1, PT, R22, RZ, PT ;  /* 0x000000ff1600722a */ /* 0x000fc60003f2d000 */
[----:B------:R-:W-:Y:S01]  /*1510*/  BSSY.RELIABLE B3, `(.L_x_19) ;  /* 0x000000f000037945 */ /* 0x000fe20003800100 */
[----:B------:R-:W-:-:S14]  /*1520*/  DSETP.NEU.AND P0, PT, R24, RZ, P0 ;  /* 0x000000ff1800722a */ /* 0x000fdc000070d000 */
[----:B------:R-:W-:Y:S05]  /*1530*/  @P0 BRA P1, `(.L_x_20) ;  /* 0x0000000000300947 */ /* 0x000fea0000800000 */
[----:B------:R-:W-:-:S14]  /*1540*/  DSETP.NEU.AND P0, PT, R22, RZ, PT ;  /* 0x000000ff1600722a */ /* 0x000fdc0003f0d000 */
[----:B------:R-:W-:Y:S01]  /*1550*/  @!P0 IMAD.MOV.U32 R11, RZ, RZ, 0x7ff00000 ;  /* 0x7ff00000ff0b8424 */ /* 0x000fe200078e00ff */
[----:B------:R-:W-:Y:S05]  /*1560*/  @!P0 BREAK.RELIABLE B3 ;  /* 0x0000000000038942 */ /* 0x000fea0003800100 */
[----:B------:R-:W-:Y:S01]  /*1570*/  @!P0 LOP3.LUT R11, R11, 0x80000000, R27, 0xb8, !PT ;  /* 0x800000000b0b8812 */ /* 0x000fe200078eb81b */
[----:B------:R-:W-:Y:S01]  /*1580*/  @!P0 IMAD.MOV.U32 R10, RZ, RZ, RZ ;  /* 0x000000ffff0a8224 */ /* 0x000fe200078e00ff */
[----:B------:R-:W-:Y:S06]  /*1590*/  @!P0 BRA `(.L_x_21) ;  /* 0x0000000000788947 */ /* 0x000fec0003800000 */
[----:B------:R-:W-:-:S14]  /*15a0*/  DSETP.NEU.AND P0, PT, R24, RZ, PT ;  /* 0x000000ff1800722a */ /* 0x000fdc0003f0d000 */
[----:B------:R-:W-:Y:S01]  /*15b0*/  @!P0 IMAD.MOV.U32 R11, RZ, RZ, 0x7ff00000 ;  /* 0x7ff00000ff0b8424 */ /* 0x000fe200078e00ff */
[----:B------:R-:W-:Y:S05]  /*15c0*/  @!P0 BREAK.RELIABLE B3 ;  /* 0x0000000000038942 */ /* 0x000fea0003800100 */
[----:B------:R-:W-:Y:S01]  /*15d0*/  @!P0 LOP3.LUT R11, R11, 0x80000000, R9, 0xb8, !PT ;  /* 0x800000000b0b8812 */ /* 0x000fe200078eb809 */
[----:B------:R-:W-:Y:S01]  /*15e0*/  @!P0 IMAD.MOV.U32 R10, RZ, RZ, RZ ;  /* 0x000000ffff0a8224 */ /* 0x000fe200078e00ff */
[----:B------:R-:W-:Y:S06]  /*15f0*/  @!P0 BRA `(.L_x_21) ;  /* 0x0000000000608947 */ /* 0x000fec0003800000 */
.L_x_20:
[----:B------:R-:W-:Y:S05]  /*1600*/  BSYNC.RELIABLE B3 ;  /* 0x0000000000037941 */ /* 0x000fea0003800100 */
.L_x_19:
[----:B------:R-:W-:Y:S01]  /*1610*/  DMUL R14, R14, R24 ;  /* 0x000000180e0e7228 */ /* 0x000fe20000000000 */
[----:B------:R-:W-:Y:S01]  /*1620*/  IMAD.MOV.U32 R10, RZ, RZ, 0x1 ;  /* 0x00000001ff0a7424 */ /* 0x000fe200078e00ff */
[----:B------:R-:W-:Y:S01]  /*1630*/  FSETP.GEU.AND P1, PT, |R9|, 6.5827683646048100446e-37, PT ;  /* 0x036000000900780b */ /* 0x000fe20003f2e200 */
[----:B------:R-:W-:Y:S03]  /*1640*/  BSSY.RECONVERGENT B3, `(.L_x_21) ;  /* 0x0000013000037945 */ /* 0x000fe60003800200 */
[----:B------:R-:W0:Y:S02]  /*1650*/  MUFU.RCP64H R11, R15 ;  /* 0x0000000f000b7308 */ /* 0x000e240000001800 */
[----:B0-----:R-:W-:-:S08]  /*1660*/  DFMA R12, -R14, R10, 1 ;  /* 0x3ff000000e0c742b */ /* 0x001fd0000000010a */
[----:B------:R-:W-:-:S08]  /*1670*/  DFMA R12, R12, R12, R12 ;  /* 0x0000000c0c0c722b */ /* 0x000fd0000000000c */
[----:B------:R-:W-:-:S08]  /*1680*/  DFMA R12, R10, R12, R10 ;  /* 0x0000000c0a0c722b */ /* 0x000fd0000000000a */
[----:B------:R-:W-:-:S08]  /*1690*/  DFMA R10, -R14, R12, 1 ;  /* 0x3ff000000e0a742b */ /* 0x000fd0000000010c */
[----:B------:R-:W-:-:S08]  /*16a0*/  DFMA R10, R12, R10, R12 ;  /* 0x0000000a0c0a722b */ /* 0x000fd0000000000c */
[----:B------:R-:W-:-:S08]  /*16b0*/  DMUL R12, R10, R8 ;  /* 0x000000080a0c7228 */ /* 0x000fd00000000000 */
[----:B------:R-:W-:-:S08]  /*16c0*/  DFMA R16, -R14, R12, R8 ;  /* 0x0000000c0e10722b */ /* 0x000fd00000000108 */
[----:B------:R-:W-:-:S10]  /*16d0*/  DFMA R10, R10, R16, R12 ;  /* 0x000000100a0a722b */ /* 0x000fd4000000000c */
[----:B------:R-:W-:-:S05]  /*16e0*/  FFMA R6, RZ, R15, R11 ;  /* 0x0000000fff067223 */ /* 0x000fca000000000b */
[----:B------:R-:W-:-:S13]  /*16f0*/  FSETP.GT.AND P0, PT, |R6|, 1.469367938527859385e-39, PT ;  /* 0x001000000600780b */ /* 0x000fda0003f04200 */
[----:B------:R-:W-:Y:S05]  /*1700*/  @P0 BRA P1, `(.L_x_22) ;  /* 0x0000000000180947 */ /* 0x000fea0000800000 */
[----:B------:R-:W-:Y:S01]  /*1710*/  IMAD.MOV.U32 R16, RZ, RZ, R8 ;  /* 0x000000ffff107224 */ /* 0x000fe200078e0008 */
[----:B------:R-:W-:Y:S01]  /*1720*/  MOV R6, 0x1770 ;  /* 0x0000177000067802 */ /* 0x000fe20000000f00 */
[----:B------:R-:W-:Y:S02]  /*1730*/  IMAD.MOV.U32 R19, RZ, RZ, R9 ;  /* 0x000000ffff137224 */ /* 0x000fe400078e0009 */
[----:B------:R-:W-:Y:S02]  /*1740*/  IMAD.MOV.U32 R8, RZ, RZ, R14 ;  /* 0x000000ffff087224 */ /* 0x000fe400078e000e */
[----:B------:R-:W-:-:S07]  /*1750*/  IMAD.MOV.U32 R11, RZ, RZ, R15 ;  /* 0x000000ffff0b7224 */ /* 0x000fce00078e000f */
[----:B------:R-:W-:Y:S05]  /*1760*/  CALL.REL.NOINC `($__internal_0_$__cuda_sm20_div_rn_f64_full) ;  /* 0x00000000009c7944 */ /* 0x000fea0003c00000 */
.L_x_22:
[----:B------:R-:W-:Y:S05]  /*1770*/  BSYNC.RECONVERGENT B3 ;  /* 0x0000000000037941 */ /* 0x000fea0003800200 */
.L_x_21:
[----:B------:R-:W-:Y:S05]  /*1780*/  BSYNC.RECONVERGENT B2 ;  /* 0x0000000000027941 */ /* 0x000fea0003800200 */
.L_x_18:
[----:B------:R-:W-:-:S11]  /*1790*/  DADD R20, R20, R10 ;  /* 0x0000000014147229 */ /* 0x000fd6000000000a */
.L_x_4:
[----:B------:R-:W-:Y:S05]  /*17a0*/  BSYNC.RECONVERGENT B0 ;  /* 0x0000000000007941 */ /* 0x000fea0003800200 */
.L_x_3:
[----:B------:R-:W0:Y:S02]  /*17b0*/  LDCU UR10, c[0x0][0x370] ;  /* 0x00006e00ff0a77ac */ /* 0x000e240008000800 */
[----:B0-----:R-:W-:-:S05]  /*17c0*/  IMAD R7, R4, UR10, R7 ;  /* 0x0000000a04077c24 */ /* 0x001fca000f8e0207 */
[----:B------:R-:W-:-:S13]  /*17d0*/  ISETP.GE.AND P0, PT, R7, UR18, PT ;  /* 0x0000001207007c0c */ /* 0x000fda000bf06270 */
[----:B------:R-:W-:Y:S05]  /*17e0*/  @!P0 BRA `(.L_x_23) ;  /* 0xffffffe800b08947 */ /* 0x000fea000383ffff */
.L_x_1:
[----:B------:R-:W-:Y:S05]  /*17f0*/  BSYNC.RECONVERGENT B1 ;  /* 0x0000000000017941 */ /* 0x000fea0003800200 */
.L_x_0:
[----:B------:R-:W-:Y:S05]  /*1800*/  WARPSYNC.ALL ;  /* 0x0000000000007948 */ /* 0x000fea0003800000 */
[----:B------:R-:W0:Y:S01]  /*1810*/  S2UR UR5, SR_CgaCtaId ;  /* 0x00000000000579c3 */ /* 0x000e220000008800 */
[----:B------:R-:W-:Y:S01]  /*1820*/  UMOV UR4, 0x400 ;  /* 0x0000040000047882 */ /* 0x000fe20000000000 */
[----:B------:R-:W-:Y:S02]  /*1830*/  ISETP.GE.U32.AND P0, PT, R4, 0x2, PT ;  /* 0x000000020400780c */ /* 0x000fe40003f06070 */
[----:B------:R-:W-:Y:S01]  /*1840*/  ISETP.NE.AND P1, PT, R0, RZ, PT ;  /* 0x000000ff0000720c */ /* 0x000fe20003f25270 */
[----:B0-----:R-:W-:-:S06]  /*1850*/  ULEA UR4, UR5, UR4, 0x18 ;  /* 0x0000000405047291 */ /* 0x001fcc000f8ec0ff */
[----:B------:R-:W-:-:S05]  /*1860*/  LEA R9, R0, UR4, 0x3 ;  /* 0x0000000400097c11 */ /* 0x000fca000f8e18ff */
[----:B------:R0:W-:Y:S01]  /*1870*/  STS.64 [R9], R20 ;  /* 0x0000001409007388 */ /* 0x0001e20000000a00 */
[----:B------:R-:W-:Y:S06]  /*1880*/  BAR.SYNC.DEFER_BLOCKING 0x0 ;  /* 0x0000000000007b1d */ /* 0x000fec0000010000 */
[----:B------:R-:W-:Y:S05]  /*1890*/  @!P0 BRA `(.L_x_24) ;  /* 0x00000000002c8947 */ /* 0x000fea0003800000 */
.L_x_25:
[----:B------:R-:W-:-:S04]  /*18a0*/  SHF.R.U32.HI R10, RZ, 0x1, R4 ;  /* 0x00000001ff0a7819 */ /* 0x000fc80000011604 */
[----:B------:R-:W-:-:S13]  /*18b0*/  ISETP.GE.U32.AND P0, PT, R0, R10, PT ;  /* 0x0000000a0000720c */ /* 0x000fda0003f06070 */
[----:B------:R-:W-:Y:S01]  /*18c0*/  @!P0 IMAD R8, R10, 0x8, R9 ;  /* 0x000000080a088824 */ /* 0x000fe200078e0209 */
[----:B------:R-:W-:Y:S04]  /*18d0*/  @!P0 LDS.64 R6, [R9] ;  /* 0x0000000009068984 */ /* 0x000fe80000000a00 */
[----:B------:R-:W1:Y:S02]  /*18e0*/  @!P0 LDS.64 R2, [R8] ;  /* 0x0000000008028984 */ /* 0x000e640000000a00 */
[----:B-1----:R-:W-:-:S07]  /*18f0*/  @!P0 DADD R2, R2, R6 ;  /* 0x0000000002028229 */ /* 0x002fce0000000006 */
[----:B------:R1:W-:Y:S01]  /*1900*/  @!P0 STS.64 [R9], R2 ;  /* 0x0000000209008388 */ /* 0x0003e20000000a00 */
[----:B------:R-:W-:Y:S01]  /*1910*/  BAR.SYNC.DEFER_BLOCKING 0x0 ;  /* 0x0000000000007b1d */ /* 0x000fe20000010000 */
[----:B------:R-:W-:Y:S01]  /*1920*/  ISETP.GT.U32.AND P0, PT, R4, 0x3, PT ;  /* 0x000000030400780c */ /* 0x000fe20003f04070 */
[----:B------:R-:W-:-:S12]  /*1930*/  IMAD.MOV.U32 R4, RZ, RZ, R10 ;  /* 0x000000ffff047224 */ /* 0x000fd800078e000a */
[----:B-1----:R-:W-:Y:S05]  /*1940*/  @P0 BRA `(.L_x_25) ;  /* 0xfffffffc00d40947 */ /* 0x002fea000383ffff */
.L_x_24:
[----:B------:R-:W-:Y:S05]  /*1950*/  @P1 EXIT ;  /* 0x000000000000194d */ /* 0x000fea0003800000 */
[----:B------:R-:W1:Y:S01]  /*1960*/  S2UR UR5, SR_CgaCtaId ;  /* 0x00000000000579c3 */ /* 0x000e620000008800 */
[----:B------:R-:W-:-:S07]  /*1970*/  UMOV UR4, 0x400 ;  /* 0x0000040000047882 */ /* 0x000fce0000000000 */
[----:B------:R-:W2:Y:S01]  /*1980*/  LDC.64 R6, c[0x0][0x398] ;  /* 0x0000e600ff067b82 */ /* 0x000ea20000000a00 */
[----:B-1----:R-:W-:Y:S01]  /*1990*/  ULEA UR4, UR5, UR4, 0x18 ;  /* 0x0000000405047291 */ /* 0x002fe2000f8ec0ff */
[----:B--2---:R-:W-:-:S08]  /*19a0*/  IMAD.WIDE.U32 R4, R5, 0x8, R6 ;  /* 0x0000000805047825 */ /* 0x004fd000078e0006 */
[----:B------:R-:W1:Y:S04]  /*19b0*/  LDS.64 R2, [UR4] ;  /* 0x00000004ff027984 */ /* 0x000e680008000a00 */
[----:B-1----:R-:W-:Y:S01]  /*19c0*/  STG.E.64 desc[UR8][R4.64], R2 ;  /* 0x0000000204007986 */ /* 0x002fe2000c101b08 */
[----:B------:R-:W-:Y:S05]  /*19d0*/  EXIT ;  /* 0x000000000000794d */ /* 0x000fea0003800000 */
        .weak           $__internal_0_$__cuda_sm20_div_rn_f64_full
        .type           $__internal_0_$__cuda_sm20_div_rn_f64_full,@function
        .size           $__internal_0_$__cuda_sm20_div_rn_f64_full,($_Z27calculate_block_sums_kernelddiPd$__internal_trig_reduction_slowpathd - $__internal_0_$__cuda_sm20_div_rn_f64_full)
$__internal_0_$__cuda_sm20_div_rn_f64_full:
[C---:B------:R-:W-:Y:S01]  /*19e0*/  FSETP.GEU.AND P0, PT, |R11|.reuse, 1.469367938527859385e-39, PT ;  /* 0x001000000b00780b */ /* 0x040fe20003f0e200 */
[--C-:B------:R-:W-:Y:S01]  /*19f0*/  IMAD.MOV.U32 R10, RZ, RZ, R8.reuse ;  /* 0x000000ffff0a7224 */ /* 0x100fe200078e0008 */
[C---:B------:R-:W-:Y:S01]  /*1a00*/  LOP3.LUT R12, R11.reuse, 0x800fffff, RZ, 0xc0, !PT ;  /* 0x800fffff0b0c7812 */ /* 0x040fe200078ec0ff */
[----:B------:R-:W-:Y:S01]  /*1a10*/  IMAD.MOV.U32 R9, RZ, RZ, R19 ;  /* 0x000000ffff097224 */ /* 0x000fe200078e0013 */
[----:B------:R-:W-:Y:S01]  /*1a20*/  LOP3.LUT R35, R11, 0x7ff00000, RZ, 0xc0, !PT ;  /* 0x7ff000000b237812 */ /* 0x000fe200078ec0ff */
[----:B------:R-:W-:Y:S01]  /*1a30*/  IMAD.MOV.U32 R33, RZ, RZ, 0x1ca00000 ;  /* 0x1ca00000ff217424 */ /* 0x000fe200078e00ff */
[----:B------:R-:W-:Y:S01]  /*1a40*/  LOP3.LUT R13, R12, 0x3ff00000, RZ, 0xfc, !PT ;  /* 0x3ff000000c0d7812 */ /* 0x000fe200078efcff */
[----:B------:R-:W-:Y:S01]  /*1a50*/  IMAD.MOV.U32 R12, RZ, RZ, R8 ;  /* 0x000000ffff0c7224 */ /* 0x000fe200078e0008 */
[C---:B------:R-:W-:Y:S01]  /*1a60*/  FSETP.GEU.AND P2, PT, |R9|.reuse, 1.469367938527859385e-39, PT ;  /* 0x001000000900780b */ /* 0x040fe20003f4e200 */
[----:B------:R-:W-:Y:S01]  /*1a70*/  IMAD.MOV.U32 R8, RZ, RZ, R16 ;  /* 0x000000ffff087224 */ /* 0x000fe200078e0010 */
[----:B------:R-:W-:Y:S01]  /*1a80*/  LOP3.LUT R32, R9, 0x7ff00000, RZ, 0xc0, !PT ;  /* 0x7ff0000009207812 */ /* 0x000fe200078ec0ff */
[----:B------:R-:W-:Y:S01]  /*1a90*/  IMAD.MOV.U32 R16, RZ, RZ, 0x1 ;  /* 0x00000001ff107424 */ /* 0x000fe200078e00ff */
[----:B------:R-:W-:Y:S01]  /*1aa0*/  BSSY.RECONVERGENT B4, `(.L_x_26) ;  /* 0x000004e000047945 */ /* 0x000fe20003800200 */
[----:B------:R-:W-:Y:S01]  /*1ab0*/  @!P0 DMUL R12, R10, 8.98846567431157953865e+307 ;  /* 0x7fe000000a0c8828 */ /* 0x000fe20000000000 */
[----:B------:R-:W-:-:S05]  /*1ac0*/  ISETP.GE.U32.AND P1, PT, R32, R35, PT ;  /* 0x000000232000720c */ /* 0x000fca0003f26070 */
[----:B------:R-:W0:Y:S02]  /*1ad0*/  MUFU.RCP64H R17, R13 ;  /* 0x0000000d00117308 */ /* 0x000e240000001800 */
[----:B------:R-:W-:Y:S02]  /*1ae0*/  @!P2 LOP3.LUT R19, R11, 0x7ff00000, RZ, 0xc0, !PT ;  /* 0x7ff000000b13a812 */ /* 0x000fe400078ec0ff */
[----:B------:R-:W-:Y:S02]  /*1af0*/  @!P0 LOP3.LUT R35, R13, 0x7ff00000, RZ, 0xc0, !PT ;  /* 0x7ff000000d238812 */ /* 0x000fe400078ec0ff */
[----:B------:R-:W-:-:S04]  /*1b00*/  @!P2 ISETP.GE.U32.AND P3, PT, R32, R19, PT ;  /* 0x000000132000a20c */ /* 0x000fc80003f66070 */
[----:B------:R-:W-:-:S04]  /*1b10*/  @!P2 SEL R19, R33, 0x63400000, !P3 ;  /* 0x634000002113a807 */ /* 0x000fc80005800000 */
[----:B------:R-:W-:Y:S01]  /*1b20*/  @!P2 LOP3.LUT R30, R19, 0x80000000, R9, 0xf8, !PT ;  /* 0x80000000131ea812 */ /* 0x000fe200078ef809 */
[----:B0-----:R-:W-:-:S03]  /*1b30*/  DFMA R28, R16, -R12, 1 ;  /* 0x3ff00000101c742b */ /* 0x001fc6000000080c */
[----:B------:R-:W-:Y:S01]  /*1b40*/  @!P2 LOP3.LUT R31, R30, 0x100000, RZ, 0xfc, !PT ;  /* 0x001000001e1fa812 */ /* 0x000fe200078efcff */
[----:B------:R-:W-:-:S04]  /*1b50*/  @!P2 IMAD.MOV.U32 R30, RZ, RZ, RZ ;  /* 0x000000ffff1ea224 */ /* 0x000fc800078e00ff */
[----:B------:R-:W-:-:S08]  /*1b60*/  DFMA R28, R28, R28, R28 ;  /* 0x0000001c1c1c722b */ /* 0x000fd0000000001c */
[----:B------:R-:W-:Y:S01]  /*1b70*/  DFMA R28, R16, R28, R16 ;  /* 0x0000001c101c722b */ /* 0x000fe20000000010 */
[----:B------:R-:W-:Y:S01]  /*1b80*/  SEL R17, R33, 0x63400000, !P1 ;  /* 0x6340000021117807 */ /* 0x000fe20004800000 */
[----:B------:R-:W-:-:S03]  /*1b90*/  IMAD.MOV.U32 R16, RZ, RZ, R8 ;  /* 0x000000ffff107224 */ /* 0x000fc600078e0008 */
[----:B------:R-:W-:-:S03]  /*1ba0*/  LOP3.LUT R17, R17, 0x800fffff, R9, 0xf8, !PT ;  /* 0x800fffff11117812 */ /* 0x000fc600078ef809 */
[----:B------:R-:W-:-:S03]  /*1bb0*/  DFMA R18, R28, -R12, 1 ;  /* 0x3ff000001c12742b */ /* 0x000fc6000000080c */
[----:B------:R-:W-:-:S05]  /*1bc0*/  @!P2 DFMA R16, R16, 2, -R30 ;  /* 0x400000001010a82b */ /* 0x000fca000000081e */
[----:B------:R-:W-:-:S08]  /*1bd0*/  DFMA R18, R28, R18, R28 ;  /* 0x000000121c12722b */ /* 0x000fd0000000001c */
[----:B------:R-:W-:-:S08]  /*1be0*/  DMUL R28, R18, R16 ;  /* 0x00000010121c7228 */ /* 0x000fd00000000000 */
[----:B------:R-:W-:-:S08]  /*1bf0*/  DFMA R30, R28, -R12, R16 ;  /* 0x8000000c1c1e722b */ /* 0x000fd00000000010 */
[----:B------:R-:W-:Y:S01]  /*1c00*/  DFMA R30, R18, R30, R28 ;  /* 0x0000001e121e722b */ /* 0x000fe2000000001c */
[----:B------:R-:W-:Y:S01]  /*1c10*/  IMAD.MOV.U32 R28, RZ, RZ, R32 ;  /* 0x000000ffff1c7224 */ /* 0x000fe200078e0020 */
[----:B------:R-:W-:Y:S01]  /*1c20*/  @!P2 LOP3.LUT R28, R17, 0x7ff00000, RZ, 0xc0, !PT ;  /* 0x7ff00000111ca812 */ /* 0x000fe200078ec0ff */
[----:B------:R-:W-:-:S04]  /*1c30*/  VIADD R19, R35, 0xffffffff ;  /* 0xffffffff23137836 */ /* 0x000fc80000000000 */
[----:B------:R-:W-:-:S05]  /*1c40*/  VIADD R18, R28, 0xffffffff ;  /* 0xffffffff1c127836 */ /* 0x000fca0000000000 */
[----:B------:R-:W-:-:S04]  /*1c50*/  ISETP.GT.U32.AND P0, PT, R18, 0x7feffffe, PT ;  /* 0x7feffffe1200780c */ /* 0x000fc80003f04070 */
[----:B------:R-:W-:-:S13]  /*1c60*/  ISETP.GT.U32.OR P0, PT, R19, 0x7feffffe, P0 ;  /* 0x7feffffe1300780c */ /* 0x000fda0000704470 */
[----:B------:R-:W-:Y:S05]  /*1c70*/  @P0 BRA `(.L_x_27) ;  /* 0x00000000006c0947 */ /* 0x000fea0003800000 */
[----:B------:R-:W-:-:S04]  /*1c80*/  LOP3.LUT R9, R11, 0x7ff00000, RZ, 0xc0, !PT ;  /* 0x7ff000000b097812 */ /* 0x000fc800078ec0ff */
[CC--:B------:R-:W-:Y:S02]  /*1c90*/  VIADDMNMX R8, R32.reuse, -R9.reuse, 0xb9600000, !PT ;  /* 0xb960000020087446 */ /* 0x0c0fe40007800909 */
[----:B------:R-:W-:Y:S02]  /*1ca0*/  ISETP.GE.U32.AND P0, PT, R32, R9, PT ;  /* 0x000000092000720c */ /* 0x000fe40003f06070 */
[----:B------:R-:W-:Y:S02]  /*1cb0*/  VIMNMX R8, PT, PT, R8, 0x46a00000, PT ;  /* 0x46a0000008087848 */ /* 0x000fe40003fe0100 */
[----:B------:R-:W-:-:S05]  /*1cc0*/  SEL R33, R33, 0x63400000, !P0 ;  /* 0x6340000021217807 */ /* 0x000fca0004000000 */
[----:B------:R-:W-:Y:S02]  /*1cd0*/  IMAD.IADD R28, R8, 0x1, -R33 ;  /* 0x00000001081c7824 */ /* 0x000fe400078e0a21 */
[----:B------:R-:W-:Y:S02]  /*1ce0*/  IMAD.MOV.U32 R8, RZ, RZ, RZ ;  /* 0x000000ffff087224 */ /* 0x000fe400078e00ff */
[----:B------:R-:W-:-:S06]  /*1cf0*/  VIADD R9, R28, 0x7fe00000 ;  /* 0x7fe000001c097836 */ /* 0x000fcc0000000000 */
[----:B------:R-:W-:-:S10]  /*1d00*/  DMUL R18, R30, R8 ;  /* 0x000000081e127228 */ /* 0x000fd40000000000 */
[----:B------:R-:W-:-:S13]  /*1d10*/  FSETP.GTU.AND P0, PT, |R19|, 1.469367938527859385e-39, PT ;  /* 0x001000001300780b */ /* 0x000fda0003f0c200 */
[----:B------:R-:W-:Y:S05]  /*1d20*/  @P0 BRA `(.L_x_28) ;  /* 0x0000000000940947 */ /* 0x000fea0003800000 */
[----:B------:R-:W-:Y:S01]  /*1d30*/  DFMA R12, R30, -R12, R16 ;  /* 0x8000000c1e0c722b */ /* 0x000fe20000000010 */
[----:B------:R-:W-:-:S09]  /*1d40*/  IMAD.MOV.U32 R10, RZ, RZ, RZ ;  /* 0x000000ffff0a7224 */ /* 0x000fd200078e00ff */
[C---:B------:R-:W-:Y:S02]  /*1d50*/  FSETP.NEU.AND P0, PT, R13.reuse, RZ, PT ;  /* 0x000000ff0d00720b */ /* 0x040fe40003f0d000 */
[----:B------:R-:W-:-:S04]  /*1d60*/  LOP3.LUT R17, R13, 0x80000000, R11, 0x48, !PT ;  /* 0x800000000d117812 */ /* 0x000fc800078e480b */
[----:B------:R-:W-:-:S07]  /*1d70*/  LOP3.LUT R11, R17, R9, RZ, 0xfc, !PT ;  /* 0x00000009110b7212 */ /* 0x000fce00078efcff */
[----:B------:R-:W-:Y:S05]  /*1d80*/  @!P0 BRA `(.L_x_28) ;  /* 0x00000000007c8947 */ /* 0x000fea0003800000 */
[----:B------:R-:W-:Y:S01]  /*1d90*/  IMAD.MOV R9, RZ, RZ, -R28 ;  /* 0x000000ffff097224 */ /* 0x000fe200078e0a1c */
[----:B------:R-:W-:Y:S01]  /*1da0*/  DMUL.RP R10, R30, R10 ;  /* 0x0000000a1e0a7228 */ /* 0x000fe20000008000 */
[----:B------:R-:W-:-:S06]  /*1db0*/  IMAD.MOV.U32 R8, RZ, RZ, RZ ;  /* 0x000000ffff087224 */ /* 0x000fcc00078e00ff */
[----:B------:R-:W-:-:S03]  /*1dc0*/  DFMA R8, R18, -R8, R30 ;  /* 0x800000081208722b */ /* 0x000fc6000000001e */
[----:B------:R-:W-:-:S03]  /*1dd0*/  LOP3.LUT R17, R11, R17, RZ, 0x3c, !PT ;  /* 0x000000110b117212 */ /* 0x000fc600078e3cff */
[----:B------:R-:W-:-:S04]  /*1de0*/  IADD3 R8, PT, PT, -R28, -0x43300000, RZ ;  /* 0xbcd000001c087810 */ /* 0x000fc80007ffe1ff */
[----:B------:R-:W-:-:S04]  /*1df0*/  FSETP.NEU.AND P0, PT, |R9|, R8, PT ;  /* 0x000000080900720b */ /* 0x000fc80003f0d200 */
[----:B------:R-:W-:Y:S02]  /*1e00*/  FSEL R18, R10, R18, !P0 ;  /* 0x000000120a127208 */ /* 0x000fe40004000000 */
[----:B------:R-:W-:Y:S01]  /*1e10*/  FSEL R19, R17, R19, !P0 ;  /* 0x0000001311137208 */ /* 0x000fe20004000000 */
[----:B------:R-:W-:Y:S06]  /*1e20*/  BRA `(.L_x_28) ;  /* 0x0000000000547947 */ /* 0x000fec0003800000 */
.L_x_27:
[----:B------:R-:W-:-:S14]  /*1e30*/  DSETP.NAN.AND P0, PT, R8, R8, PT ;  /* 0x000000080800722a */ /* 0x000fdc0003f08000 */
[----:B------:R-:W-:Y:S05]  /*1e40*/  @P0 BRA `(.L_x_29) ;  /* 0x0000000000440947 */ /* 0x000fea0003800000 */
[----:B------:R-:W-:-:S14]  /*1e50*/  DSETP.NAN.AND P0, PT, R10, R10, PT ;  /* 0x0000000a0a00722a */ /* 0x000fdc0003f08000 */
[----:B------:R-:W-:Y:S05]  /*1e60*/  @P0 BRA `(.L_x_30) ;  /* 0x0000000000300947 */ /* 0x000fea0003800000 */
[----:B------:R-:W-:Y:S01]  /*1e70*/  ISETP.NE.AND P0, PT, R28, R35, PT ;  /* 0x000000231c00720c */ /* 0x000fe20003f05270 */
[----:B------:R-:W-:Y:S02]  /*1e80*/  IMAD.MOV.U32 R18, RZ, RZ, 0x0 ;  /* 0x00000000ff127424 */ /* 0x000fe400078e00ff */
[----:B------:R-:W-:-:S10]  /*1e90*/  IMAD.MOV.U32 R19, RZ, RZ, -0x80000 ;  /* 0xfff80000ff137424 */ /* 0x000fd400078e00ff */
[----:B------:R-:W-:Y:S05]  /*1ea0*/  @!P0 BRA `(.L_x_28) ;  /* 0x0000000000348947 */ /* 0x000fea0003800000 */
[----:B------:R-:W-:Y:S02]  /*1eb0*/  ISETP.NE.AND P0, PT, R28, 0x7ff00000, PT ;  /* 0x7ff000001c00780c */ /* 0x000fe40003f05270 */
[----:B------:R-:W-:Y:S02]  /*1ec0*/  LOP3.LUT R19, R9, 0x80000000, R11, 0x48, !PT ;  /* 0x8000000009137812 */ /* 0x000fe400078e480b */
[----:B------:R-:W-:-:S13]  /*1ed0*/  ISETP.EQ.OR P0, PT, R35, RZ, !P0 ;  /* 0x000000ff2300720c */ /* 0x000fda0004702670 */
[----:B------:R-:W-:Y:S01]  /*1ee0*/  @P0 LOP3.LUT R8, R19, 0x7ff00000, RZ, 0xfc, !PT ;  /* 0x7ff0000013080812 */ /* 0x000fe200078efcff */
[----:B------:R-:W-:Y:S02]  /*1ef0*/  @!P0 IMAD.MOV.U32 R18, RZ, RZ, RZ ;  /* 0x000000ffff128224 */ /* 0x000fe400078e00ff */
[----:B------:R-:W-:Y:S02]  /*1f00*/  @P0 IMAD.MOV.U32 R18, RZ, RZ, RZ ;  /* 0x000000ffff120224 */ /* 0x000fe400078e00ff */
[----:B------:R-:W-:Y:S01]  /*1f10*/  @P0 IMAD.MOV.U32 R19, RZ, RZ, R8 ;  /* 0x000000ffff130224 */ /* 0x000fe200078e0008 */
[----:B------:R-:W-:Y:S06]  /*1f20*/  BRA `(.L_x_28) ;  /* 0x0000000000147947 */ /* 0x000fec0003800000 */
.L_x_30:
[----:B------:R-:W-:Y:S01]  /*1f30*/  LOP3.LUT R19, R11, 0x80000, RZ, 0xfc, !PT ;  /* 0x000800000b137812 */ /* 0x000fe200078efcff */
[----:B------:R-:W-:Y:S01]  /*1f40*/  IMAD.MOV.U32 R18, RZ, RZ, R10 ;  /* 0x000000ffff127224 */ /* 0x000fe200078e000a */
[----:B------:R-:W-:Y:S06]  /*1f50*/  BRA `(.L_x_28) ;  /* 0x0000000000087947 */ /* 0x000fec0003800000 */
.L_x_29:
[----:B------:R-:W-:Y:S01]  /*1f60*/  LOP3.LUT R19, R9, 0x80000, RZ, 0xfc, !PT ;  /* 0x0008000009137812 */ /* 0x000fe200078efcff */
[----:B------:R-:W-:-:S07]  /*1f70*/  IMAD.MOV.U32 R18, RZ, RZ, R8 ;  /* 0x000000ffff127224 */ /* 0x000fce00078e0008 */
.L_x_28:
[----:B------:R-:W-:Y:S05]  /*1f80*/  BSYNC.RECONVERGENT B4 ;  /* 0x0000000000047941 */ /* 0x000fea0003800200 */
.L_x_26:
[----:B------:R-:W-:Y:S02]  /*1f90*/  IMAD.MOV.U32 R8, RZ, RZ, R6 ;  /* 0x000000ffff087224 */ /* 0x000fe400078e0006 */
[----:B------:R-:W-:Y:S02]  /*1fa0*/  IMAD.MOV.U32 R9, RZ, RZ, 0x0 ;  /* 0x00000000ff097424 */ /* 0x000fe400078e00ff */
[----:B------:R-:W-:Y:S02]  /*1fb0*/  IMAD.MOV.U32 R10, RZ, RZ, R18 ;  /* 0x000000ffff0a7224 */ /* 0x000fe400078e0012 */
[----:B------:R-:W-:Y:S01]  /*1fc0*/  IMAD.MOV.U32 R11, RZ, RZ, R19 ;  /* 0x000000ffff0b7224 */ /* 0x000fe200078e0013 */
[----:B------:R-:W-:Y:S06]  /*1fd0*/  RET.REL.NODEC R8 `(_Z27calculate_block_sums_kernelddiPd) ;  /* 0xffffffe008087950 */ /* 0x000fec0003c3ffff */
        .type           $_Z27calculate_block_sums_kernelddiPd$__internal_trig_reduction_slowpathd,@function
        .size           $_Z27calculate_block_sums_kernelddiPd$__internal_trig_reduction_slowpathd,(.L_x_40 - $_Z27calculate_block_sums_kernelddiPd$__internal_trig_reduction_slowpathd)
$_Z27calculate_block_sums_kernelddiPd$__internal_trig_reduction_slowpathd:
[--C-:B------:R-:W-:Y:S01]  /*1fe0*/  SHF.R.U32.HI R8, RZ, 0x14, R9.reuse ;  /* 0x00000014ff087819 */ /* 0x100fe20000011609 */
[----:B------:R-:W-:Y:S02]  /*1ff0*/  IMAD.MOV.U32 R17, RZ, RZ, R9 ;  /* 0x000000ffff117224 */ /* 0x000fe400078e0009 */
[----:B------:R-:W-:Y:S01]  /*2000*/  IMAD.MOV.U32 R10, RZ, RZ, RZ ;  /* 0x000000ffff0a7224 */ /* 0x000fe200078e00ff */
[----:B------:R-:W-:-:S04]  /*2010*/  LOP3.LUT R11, R8, 0x7ff, RZ, 0xc0, !PT ;  /* 0x000007ff080b7812 */ /* 0x000fc800078ec0ff */
[----:B------:R-:W-:-:S13]  /*2020*/  ISETP.NE.AND P0, PT, R11, 0x7ff, PT ;  /* 0x000007ff0b00780c */ /* 0x000fda0003f05270 */
[----:B------:R-:W-:Y:S05]  /*2030*/  @!P0 BRA `(.L_x_31) ;  /* 0x0000000800448947 */ /* 0x000fea0003800000 */
[----:B------:R-:W-:Y:S01]  /*2040*/  VIADD R11, R11, 0xfffffc00 ;  /* 0xfffffc000b0b7836 */ /* 0x000fe20000000000 */
[----:B------:R-:W-:Y:S01]  /*2050*/  BSSY.RECONVERGENT B4, `(.L_x_32) ;  /* 0x000002e000047945 */ /* 0x000fe20003800200 */
[----:B------:R-:W-:-:S03]  /*2060*/  CS2R R14, SRZ ;  /* 0x00000000000e7805 */ /* 0x000fc6000001ff00 */
[----:B------:R-:W-:Y:S02]  /*2070*/  SHF.R.U32.HI R10, RZ, 0x6, R11 ;  /* 0x00000006ff0a7819 */ /* 0x000fe4000001160b */
[----:B------:R-:W-:Y:S02]  /*2080*/  ISETP.GE.U32.AND P0, PT, R11, 0x80, PT ;  /* 0x000000800b00780c */ /* 0x000fe40003f06070 */
[C---:B------:R-:W-:Y:S02]  /*2090*/  IADD3 R11, PT, PT, -R10.reuse, 0x13, RZ ;  /* 0x000000130a0b7810 */ /* 0x040fe40007ffe1ff */
[----:B------:R-:W-:Y:S02]  /*20a0*/  IADD3 R31, PT, PT, -R10, 0xf, RZ ;  /* 0x0000000f0a1f7810 */ /* 0x000fe40007ffe1ff */
[----:B------:R-:W-:-:S04]  /*20b0*/  SEL R11, R11, 0x12, P0 ;  /* 0x000000120b0b7807 */ /* 0x000fc80000000000 */
[----:B------:R-:W-:-:S13]  /*20c0*/  ISETP.GE.AND P0, PT, R31, R11, PT ;  /* 0x0000000b1f00720c */ /* 0x000fda0003f06270 */
[----:B------:R-:W-:Y:S05]  /*20d0*/  @P0 BRA `(.L_x_33) ;  /* 0x0000000000940947 */ /* 0x000fea0003800000 */
[----:B------:R-:W0:Y:S01]  /*20e0*/  LDC.64 R12, c[0x0][0x358] ;  /* 0x0000d600ff0c7b82 */ /* 0x000e220000000a00 */
[C---:B------:R-:W-:Y:S01]  /*20f0*/  SHF.L.U64.HI R19, R16.reuse, 0xb, R17 ;  /* 0x0000000b10137819 */ /* 0x040fe20000010211 */
[----:B------:R-:W-:Y:S01]  /*2100*/  BSSY.RECONVERGENT B5, `(.L_x_34) ;  /* 0x0000021000057945 */ /* 0x000fe20003800200 */
[----:B------:R-:W-:Y:S01]  /*2110*/  IMAD.SHL.U32 R29, R16, 0x800, RZ ;  /* 0x00000800101d7824 */ /* 0x000fe200078e00ff */
[----:B------:R-:W-:Y:S01]  /*2120*/  IADD3 R28, PT, PT, RZ, -R10, -R11 ;  /* 0x8000000aff1c7210 */ /* 0x000fe20007ffe80b */
[----:B------:R-:W-:Y:S01]  /*2130*/  IMAD.MOV.U32 R18, RZ, RZ, RZ ;  /* 0x000000ffff127224 */ /* 0x000fe200078e00ff */
[----:B------:R-:W-:Y:S02]  /*2140*/  CS2R R14, SRZ ;  /* 0x00000000000e7805 */ /* 0x000fe4000001ff00 */
[----:B------:R-:W-:-:S07]  /*2150*/  LOP3.LUT R19, R19, 0x80000000, RZ, 0xfc, !PT ;  /* 0x8000000013137812 */ /* 0x000fce00078efcff */
.L_x_35:
[----:B------:R-:W1:Y:S01]  /*2160*/  LDC.64 R16, c[0x4][RZ] ;  /* 0x01000000ff107b82 */ /* 0x000e620000000a00 */
[----:B0-----:R-:W-:Y:S02]  /*2170*/  R2UR UR12, R12 ;  /* 0x000000000c0c72ca */ /* 0x001fe400000e0000 */
[----:B------:R-:W-:Y:S01]  /*2180*/  R2UR UR13, R13 ;  /* 0x000000000d0d72ca */ /* 0x000fe200000e0000 */
[----:B-1----:R-:W-:-:S12]  /*2190*/  IMAD.WIDE R16, R31, 0x8, R16 ;  /* 0x000000081f107825 */ /* 0x002fd800078e0210 */
[----:B------:R-:W2:Y:S01]  /*21a0*/  LDG.E.64.CONSTANT R16, desc[UR12][R16.64] ;  /* 0x0000000c10107981 */ /* 0x000ea2000c1e9b00 */
[----:B------:R-:W-:Y:S02]  /*21b0*/  VIADD R28, R28, 0x1 ;  /* 0x000000011c1c7836 */ /* 0x000fe40000000000 */
[----:B------:R-:W-:Y:S02]  /*21c0*/  VIADD R31, R31, 0x1 ;  /* 0x000000011f1f7836 */ /* 0x000fe40000000000 */
[----:B--2---:R-:W-:-:S04]  /*21d0*/  IMAD.WIDE.U32 R14, P2, R16, R29, R14 ;  /* 0x0000001d100e7225 */ /* 0x004fc8000784000e */
[----:B------:R-:W-:Y:S02]  /*21e0*/  IMAD R33, R16, R19, RZ ;  /* 0x0000001310217224 */ /* 0x000fe400078e02ff */
[CC--:B------:R-:W-:Y:S02]  /*21f0*/  IMAD R30, R17.reuse, R29.reuse, RZ ;  /* 0x0000001d111e7224 */ /* 0x0c0fe400078e02ff */
[----:B------:R-:W-:Y:S01]  /*2200*/  IMAD.HI.U32 R35, R17, R29, RZ ;  /* 0x0000001d11237227 */ /* 0x000fe200078e00ff */
[----:B------:R-:W-:-:S03]  /*2210*/  IADD3 R15, P0, PT, R33, R15, RZ ;  /* 0x0000000f210f7210 */ /* 0x000fc60007f1e0ff */
[----:B------:R-:W-:Y:S01]  /*2220*/  IMAD R33, R18, 0x8, R1 ;  /* 0x0000000812217824 */ /* 0x000fe200078e0201 */
[----:B------:R-:W-:Y:S01]  /*2230*/  IADD3 R15, P1, PT, R30, R15, RZ ;  /* 0x0000000f1e0f7210 */ /* 0x000fe20007f3e0ff */
[----:B------:R-:W-:-:S04]  /*2240*/  IMAD.HI.U32 R30, R16, R19, RZ ;  /* 0x00000013101e7227 */ /* 0x000fc800078e00ff */
[----:B------:R-:W-:Y:S01]  /*2250*/  IMAD.X R16, RZ, RZ, R30, P2 ;  /* 0x000000ffff107224 */ /* 0x000fe200010e061e */
[----:B------:R0:W-:Y:S01]  /*2260*/  STL.64 [R33], R14 ;  /* 0x0000000e21007387 */ /* 0x0001e20000100a00 */
[----:B------:R-:W-:-:S03]  /*2270*/  IMAD.HI.U32 R30, R17, R19, RZ ;  /* 0x00000013111e7227 */ /* 0x000fc600078e00ff */
[----:B------:R-:W-:Y:S01]  /*2280*/  IADD3.X R16, P0, PT, R35, R16, RZ, P0, !PT ;  /* 0x0000001023107210 */ /* 0x000fe2000071e4ff */
[----:B------:R-:W-:Y:S02]  /*2290*/  IMAD R17, R17, R19, RZ ;  /* 0x0000001311117224 */ /* 0x000fe400078e02ff */
[----:B------:R-:W-:-:S03]  /*22a0*/  VIADD R18, R18, 0x1 ;  /* 0x0000000112127836 */ /* 0x000fc60000000000 */
[----:B------:R-:W-:Y:S01]  /*22b0*/  IADD3.X R17, P1, PT, R17, R16, RZ, P1, !PT ;  /* 0x0000001011117210 */ /* 0x000fe20000f3e4ff */
[----:B------:R-:W-:Y:S01]  /*22c0*/  IMAD.X R16, RZ, RZ, R30, P0 ;  /* 0x000000ffff107224 */ /* 0x000fe200000e061e */
[----:B------:R-:W-:-:S03]  /*22d0*/  ISETP.NE.AND P0, PT, R28, -0xf, PT ;  /* 0xfffffff11c00780c */ /* 0x000fc60003f05270 */
[----:B0-----:R-:W-:Y:S02]  /*22e0*/  IMAD.X R15, RZ, RZ, R16, P1 ;  /* 0x000000ffff0f7224 */ /* 0x001fe400008e0610 */
[----:B------:R-:W-:-:S08]  /*22f0*/  IMAD.MOV.U32 R14, RZ, RZ, R17 ;  /* 0x000000ffff0e7224 */ /* 0x000fd000078e0011 */
[----:B------:R-:W-:Y:S05]  /*2300*/  @P0 BRA `(.L_x_35) ;  /* 0xfffffffc00940947 */ /* 0x000fea000383ffff */
[----:B------:R-:W-:Y:S05]  /*2310*/  BSYNC.RECONVERGENT B5 ;  /* 0x0000000000057941 */ /* 0x000fea0003800200 */
.L_x_34:
[----:B------:R-:W-:-:S07]  /*2320*/  IMAD.MOV.U32 R31, RZ, RZ, R11 ;  /* 0x000000ffff1f7224 */ /* 0x000fce00078e000b */
.L_x_33:
[----:B------:R-:W-:Y:S05]  /*2330*/  BSYNC.RECONVERGENT B4 ;  /* 0x0000000000047941 */ /* 0x000fea0003800200 */
.L_x_32:
[----:B------:R-:W-:Y:S01]  /*2340*/  LOP3.LUT P0, R35, R8, 0x3f, RZ, 0xc0, !PT ;  /* 0x0000003f08237812 */ /* 0x000fe2000780c0ff */
[----:B------:R-:W-:-:S04]  /*2350*/  IMAD.IADD R10, R10, 0x1, R31 ;  /* 0x000000010a0a7824 */ /* 0x000fc800078e021f */
[----:B------:R-:W-:-:S05]  /*2360*/  IMAD.U32 R37, R10, 0x8, R1 ;  /* 0x000000080a257824 */ /* 0x000fca00078e0001 */
[----:B------:R0:W-:Y:S04]  /*2370*/  STL.64 [R37+-0x78], R14 ;  /* 0xffff880e25007387 */ /* 0x0001e80000100a00 */
[----:B------:R-:W2:Y:S04]  /*2380*/  @P0 LDL.64 R18, [R1+0x8] ;  /* 0x0000080001120983 */ /* 0x000ea80000100a00 */
[----:B------:R-:W3:Y:S04]  /*2390*/  LDL.64 R12, [R1+0x10] ;  /* 0x00001000010c7983 */ /* 0x000ee80000100a00 */
[----:B------:R-:W4:Y:S01]  /*23a0*/  LDL.64 R10, [R1+0x18] ;  /* 0x00001800010a7983 */ /* 0x000f220000100a00 */
[----:B------:R-:W-:Y:S01]  /*23b0*/  @P0 LOP3.LUT R8, R35, 0x3f, RZ, 0x3c, !PT ;  /* 0x0000003f23080812 */ /* 0x000fe200078e3cff */
[----:B------:R-:W-:Y:S01]  /*23c0*/  BSSY.RECONVERGENT B4, `(.L_x_36) ;  /* 0x0000034000047945 */ /* 0x000fe20003800200 */
[----:B--2---:R-:W-:-:S02]  /*23d0*/  @P0 SHF.R.U64 R17, R18, 0x1, R19 ;  /* 0x0000000112110819 */ /* 0x004fc40000001213 */
[----:B------:R-:W-:Y:S02]  /*23e0*/  @P0 SHF.R.U32.HI R19, RZ, 0x1, R19 ;  /* 0x00000001ff130819 */ /* 0x000fe40000011613 */
[CC--:B---3--:R-:W-:Y:S02]  /*23f0*/  @P0 SHF.L.U32 R29, R12.reuse, R35.reuse, RZ ;  /* 0x000000230c1d0219 */ /* 0x0c8fe400000006ff */
[----:B0-----:R-:W-:Y:S02]  /*2400*/  @P0 SHF.R.U64 R14, R17, R8, R19 ;  /* 0x00000008110e0219 */ /* 0x001fe40000001213 */
[--C-:B------:R-:W-:Y:S02]  /*2410*/  @P0 SHF.R.U32.HI R33, RZ, 0x1, R13.reuse ;  /* 0x00000001ff210819 */ /* 0x100fe4000001160d */
[C-C-:B------:R-:W-:Y:S02]  /*2420*/  @P0 SHF.R.U64 R31, R12.reuse, 0x1, R13.reuse ;  /* 0x000000010c1f0819 */ /* 0x140fe4000000120d */
[----:B------:R-:W-:-:S02]  /*2430*/  @P0 SHF.L.U64.HI R16, R12, R35, R13 ;  /* 0x000000230c100219 */ /* 0x000fc4000001020d */
[----:B------:R-:W-:Y:S02]  /*2440*/  @P0 SHF.R.U32.HI R15, RZ, R8, R19 ;  /* 0x00000008ff0f0219 */ /* 0x000fe40000011613 */
[----:B------:R-:W-:Y:S02]  /*2450*/  @P0 LOP3.LUT R12, R29, R14, RZ, 0xfc, !PT ;  /* 0x0000000e1d0c0212 */ /* 0x000fe400078efcff */
[----:B----4-:R-:W-:Y:S02]  /*2460*/  @P0 SHF.L.U32 R17, R10, R35, RZ ;  /* 0x000000230a110219 */ /* 0x010fe400000006ff */
[----:B------:R-:W-:Y:S01]  /*2470*/  @P0 SHF.R.U64 R18, R31, R8, R33 ;  /* 0x000000081f120219 */ /* 0x000fe20000001221 */
[----:B------:R-:W-:Y:S01]  /*2480*/  IMAD.SHL.U32 R14, R12, 0x4, RZ ;  /* 0x000000040c0e7824 */ /* 0x000fe200078e00ff */
[----:B------:R-:W-:Y:S02]  /*2490*/  @P0 LOP3.LUT R13, R16, R15, RZ, 0xfc, !PT ;  /* 0x0000000f100d0212 */ /* 0x000fe400078efcff */
[----:B------:R-:W-:-:S02]  /*24a0*/  @P0 SHF.L.U64.HI R35, R10, R35, R11 ;  /* 0x000000230a230219 */ /* 0x000fc4000001020b */
[----:B------:R-:W-:Y:S02]  /*24b0*/  @P0 SHF.R.U32.HI R8, RZ, R8, R33 ;  /* 0x00000008ff080219 */ /* 0x000fe40000011621 */
[----:B------:R-:W-:Y:S02]  /*24c0*/  @P0 LOP3.LUT R10, R17, R18, RZ, 0xfc, !PT ;  /* 0x00000012110a0212 */ /* 0x000fe400078efcff */
[----:B------:R-:W-:Y:S02]  /*24d0*/  SHF.L.U64.HI R12, R12, 0x2, R13 ;  /* 0x000000020c0c7819 */ /* 0x000fe4000001020d */
[----:B------:R-:W-:Y:S02]  /*24e0*/  @P0 LOP3.LUT R11, R35, R8, RZ, 0xfc, !PT ;  /* 0x00000008230b0212 */ /* 0x000fe400078efcff */
[----:B------:R-:W-:Y:S02]  /*24f0*/  SHF.L.W.U32.HI R13, R13, 0x2, R10 ;  /* 0x000000020d0d7819 */ /* 0x000fe40000010e0a */
[----:B------:R-:W-:-:S02]  /*2500*/  IADD3 RZ, P0, PT, RZ, -R14, RZ ;  /* 0x8000000effff7210 */ /* 0x000fc40007f1e0ff */
[----:B------:R-:W-:Y:S02]  /*2510*/  LOP3.LUT R8, RZ, R12, RZ, 0x33, !PT ;  /* 0x0000000cff087212 */ /* 0x000fe400078e33ff */
[----:B------:R-:W-:Y:S02]  /*2520*/  SHF.L.W.U32.HI R10, R10, 0x2, R11 ;  /* 0x000000020a0a7819 */ /* 0x000fe40000010e0b */
[----:B------:R-:W-:Y:S02]  /*2530*/  LOP3.LUT R15, RZ, R13, RZ, 0x33, !PT ;  /* 0x0000000dff0f7212 */ /* 0x000fe400078e33ff */
[----:B------:R-:W-:Y:S02]  /*2540*/  IADD3.X R17, P0, PT, RZ, R8, RZ, P0, !PT ;  /* 0x00000008ff117210 */ /* 0x000fe4000071e4ff */
[----:B------:R-:W-:Y:S02]  /*2550*/  LOP3.LUT R8, RZ, R10, RZ, 0x33, !PT ;  /* 0x0000000aff087212 */ /* 0x000fe400078e33ff */
[----:B------:R-:W-:-:S02]  /*2560*/  IADD3.X R16, P1, PT, RZ, R15, RZ, P0, !PT ;  /* 0x0000000fff107210 */ /* 0x000fc4000073e4ff */
[----:B------:R-:W-:-:S03]  /*2570*/  ISETP.GT.U32.AND P2, PT, R13, -0x1, PT ;  /* 0xffffffff0d00780c */ /* 0x000fc60003f44070 */
[----:B------:R-:W-:Y:S01]  /*2580*/  IMAD.X R15, RZ, RZ, R8, P1 ;  /* 0x000000ffff0f7224 */ /* 0x000fe200008e0608 */
[----:B------:R-:W-:-:S04]  /*2590*/  ISETP.GT.AND.EX P0, PT, R10, -0x1, PT, P2 ;  /* 0xffffffff0a00780c */ /* 0x000fc80003f04320 */
[----:B------:R-:W-:Y:S02]  /*25a0*/  SEL R8, R10, R15, P0 ;  /* 0x0000000f0a087207 */ /* 0x000fe40000000000 */
[----:B------:R-:W-:Y:S02]  /*25b0*/  SEL R19, R13, R16, P0 ;  /* 0x000000100d137207 */ /* 0x000fe40000000000 */
[----:B------:R-:W-:Y:S02]  /*25c0*/  ISETP.NE.U32.AND P1, PT, R8, RZ, PT ;  /* 0x000000ff0800720c */ /* 0x000fe40003f25070 */
[----:B------:R-:W-:Y:S02]  /*25d0*/  SEL R17, R12, R17, P0 ;  /* 0x000000110c117207 */ /* 0x000fe40000000000 */
[----:B------:R-:W-:Y:S01]  /*25e0*/  SEL R13, R19, R8, !P1 ;  /* 0x00000008130d7207 */ /* 0x000fe20004800000 */
[----:B------:R-:W-:-:S05]  /*25f0*/  @!P0 IMAD.MOV R14, RZ, RZ, -R14 ;  /* 0x000000ffff0e8224 */ /* 0x000fca00078e0a0e */
[----:B------:R-:W0:Y:S02]  /*2600*/  FLO.U32 R13, R13 ;  /* 0x0000000d000d7300 */ /* 0x000e2400000e0000 */
[C---:B0-----:R-:W-:Y:S02]  /*2610*/  IADD3 R16, PT, PT, -R13.reuse, 0x1f, RZ ;  /* 0x0000001f0d107810 */ /* 0x041fe40007ffe1ff */
[----:B------:R-:W-:-:S03]  /*2620*/  IADD3 R15, PT, PT, -R13, 0x3f, RZ ;  /* 0x0000003f0d0f7810 */ /* 0x000fc60007ffe1ff */
[----:B------:R-:W-:-:S05]  /*2630*/  @P1 IMAD.MOV R15, RZ, RZ, R16 ;  /* 0x000000ffff0f1224 */ /* 0x000fca00078e0210 */
[----:B------:R-:W-:-:S13]  /*2640*/  ISETP.NE.AND P1, PT, R15, RZ, PT ;  /* 0x000000ff0f00720c */ /* 0x000fda0003f25270 */
[----:B------:R-:W-:Y:S05]  /*2650*/  @!P1 BRA `(.L_x_37) ;  /* 0x0000000000289947 */ /* 0x000fea0003800000 */
[C---:B------:R-:W-:Y:S02]  /*2660*/  LOP3.LUT R12, R15.reuse, 0x3f, RZ, 0xc0, !PT ;  /* 0x0000003f0f0c7812 */ /* 0x040fe400078ec0ff */
[--C-:B------:R-:W-:Y:S02]  /*2670*/  SHF.R.U64 R14, R14, 0x1, R17.reuse ;  /* 0x000000010e0e7819 */ /* 0x100fe40000001211 */
[----:B------:R-:W-:Y:S02]  /*2680*/  SHF.R.U32.HI R16, RZ, 0x1, R17 ;  /* 0x00000001ff107819 */ /* 0x000fe40000011611 */
[----:B------:R-:W-:Y:S02]  /*2690*/  LOP3.LUT R13, R15, 0x3f, RZ, 0xc, !PT ;  /* 0x0000003f0f0d7812 */ /* 0x000fe400078e0cff */
[CC--:B------:R-:W-:Y:S02]  /*26a0*/  SHF.L.U64.HI R17, R19.reuse, R12.reuse, R8 ;  /* 0x0000000c13117219 */ /* 0x0c0fe40000010208 */
[----:B------:R-:W-:-:S02]  /*26b0*/  SHF.L.U32 R12, R19, R12, RZ ;  /* 0x0000000c130c7219 */ /* 0x000fc400000006ff */
[-CC-:B------:R-:W-:Y:S02]  /*26c0*/  SHF.R.U64 R19, R14, R13.reuse, R16.reuse ;  /* 0x0000000d0e137219 */ /* 0x180fe40000001210 */
[----:B------:R-:W-:Y:S02]  /*26d0*/  SHF.R.U32.HI R8, RZ, R13, R16 ;  /* 0x0000000dff087219 */ /* 0x000fe40000011610 */
[----:B------:R-:W-:Y:S02]  /*26e0*/  LOP3.LUT R19, R12, R19, RZ, 0xfc, !PT ;  /* 0x000000130c137212 */ /* 0x000fe400078efcff */
[----:B------:R-:W-:-:S07]  /*26f0*/  LOP3.LUT R8, R17, R8, RZ, 0xfc, !PT ;  /* 0x0000000811087212 */ /* 0x000fce00078efcff */
.L_x_37:
[----:B------:R-:W-:Y:S05]  /*2700*/  BSYNC.RECONVERGENT B4 ;  /* 0x0000000000047941 */ /* 0x000fea0003800200 */
.L_x_36:
[----:B------:R-:W-:Y:S01]  /*2710*/  IMAD.WIDE.U32 R16, R19, 0x2168c235, RZ ;  /* 0x2168c23513107825 */ /* 0x000fe200078e00ff */
[----:B------:R-:W-:-:S03]  /*2720*/  SHF.R.U32.HI R11, RZ, 0x1e, R11 ;  /* 0x0000001eff0b7819 */ /* 0x000fc6000001160b */
[----:B------:R-:W-:Y:S01]  /*2730*/  IMAD.MOV.U32 R12, RZ, RZ, R17 ;  /* 0x000000ffff0c7224 */ /* 0x000fe200078e0011 */
[----:B------:R-:W-:Y:S01]  /*2740*/  IADD3 RZ, P1, PT, R16, R16, RZ ;  /* 0x0000001010ff7210 */ /* 0x000fe20007f3e0ff */
[----:B------:R-:W-:Y:S01]  /*2750*/  IMAD.MOV.U32 R13, RZ, RZ, RZ ;  /* 0x000000ffff0d7224 */ /* 0x000fe200078e00ff */
[----:B------:R-:W-:Y:S01]  /*2760*/  LEA.HI R10, R10, R11, RZ, 0x1 ;  /* 0x0000000b0a0a7211 */ /* 0x000fe200078f08ff */
[----:B------:R-:W-:-:S04]  /*2770*/  IMAD.HI.U32 R14, R8, -0x36f0255e, RZ ;  /* 0xc90fdaa2080e7827 */ /* 0x000fc800078e00ff */
[----:B------:R-:W-:-:S04]  /*2780*/  IMAD.WIDE.U32 R12, R19, -0x36f0255e, R12 ;  /* 0xc90fdaa2130c7825 */ /* 0x000fc800078e000c */
[C---:B------:R-:W-:Y:S02]  /*2790*/  IMAD R17, R8.reuse, -0x36f0255e, RZ ;  /* 0xc90fdaa208117824 */ /* 0x040fe400078e02ff */
[----:B------:R-:W-:-:S04]  /*27a0*/  IMAD.WIDE.U32 R12, P2, R8, 0x2168c235, R12 ;  /* 0x2168c235080c7825 */ /* 0x000fc8000784000c */
[----:B------:R-:W-:Y:S01]  /*27b0*/  IMAD.X R8, RZ, RZ, R14, P2 ;  /* 0x000000ffff087224 */ /* 0x000fe200010e060e */
[----:B------:R-:W-:Y:S02]  /*27c0*/  IADD3 R13, P2, PT, R17, R13, RZ ;  /* 0x0000000d110d7210 */ /* 0x000fe40007f5e0ff */
[----:B------:R-:W-:Y:S02]  /*27d0*/  IADD3.X RZ, P1, PT, R12, R12, RZ, P1, !PT ;  /* 0x0000000c0cff7210 */ /* 0x000fe40000f3e4ff */
[C---:B------:R-:W-:Y:S01]  /*27e0*/  ISETP.GT.U32.AND P3, PT, R13.reuse, RZ, PT ;  /* 0x000000ff0d00720c */ /* 0x040fe20003f64070 */
[----:B------:R-:W-:Y:S01]  /*27f0*/  IMAD.X R8, RZ, RZ, R8, P2 ;  /* 0x000000ffff087224 */ /* 0x000fe200010e0608 */
[----:B------:R-:W-:-:S04]  /*2800*/  IADD3.X R12, P2, PT, R13, R13, RZ, P1, !PT ;  /* 0x0000000d0d0c7210 */ /* 0x000fc80000f5e4ff */
[C---:B------:R-:W-:Y:S01]  /*2810*/  ISETP.GT.AND.EX P1, PT, R8.reuse, RZ, PT, P3 ;  /* 0x000000ff0800720c */ /* 0x040fe20003f24330 */
[----:B------:R-:W-:-:S03]  /*2820*/  IMAD.X R17, R8, 0x1, R8, P2 ;  /* 0x0000000108117824 */ /* 0x000fc600010e0608 */
[----:B------:R-:W-:Y:S02]  /*2830*/  SEL R12, R12, R13, P1 ;  /* 0x0000000d0c0c7207 */ /* 0x000fe40000800000 */
[----:B------:R-:W-:Y:S02]  /*2840*/  SEL R13, R17, R8, P1 ;  /* 0x00000008110d7207 */ /* 0x000fe40000800000 */
[----:B------:R-:W-:Y:S02]  /*2850*/  IADD3 R16, P2, PT, R12, 0x1, RZ ;  /* 0x000000010c107810 */ /* 0x000fe40007f5e0ff */
[----:B------:R-:W-:Y:S02]  /*2860*/  SEL R12, RZ, 0xffffffff, !P1 ;  /* 0xffffffffff0c7807 */ /* 0x000fe40004800000 */
[----:B------:R-:W-:Y:S01]  /*2870*/  LOP3.LUT P1, R8, R9, 0x80000000, RZ, 0xc0, !PT ;  /* 0x8000000009087812 */ /* 0x000fe2000782c0ff */
[----:B------:R-:W-:Y:S02]  /*2880*/  IMAD.X R13, RZ, RZ, R13, P2 ;  /* 0x000000ffff0d7224 */ /* 0x000fe400010e060d */
[----:B------:R-:W-:Y:S01]  /*2890*/  IMAD.IADD R9, R12, 0x1, -R15 ;  /* 0x000000010c097824 */ /* 0x000fe200078e0a0f */
[----:B------:R-:W-:-:S02]  /*28a0*/  @!P0 LOP3.LUT R8, R8, 0x80000000, RZ, 0x3c, !PT ;  /* 0x8000000008088812 */ /* 0x000fc400078e3cff */
[----:B------:R-:W-:Y:S01]  /*28b0*/  SHF.R.U64 R16, R16, 0xa, R13 ;  /* 0x0000000a10107819 */ /* 0x000fe2000000120d */
[----:B------:R-:W-:-:S03]  /*28c0*/  IMAD.SHL.U32 R9, R9, 0x100000, RZ ;  /* 0x0010000009097824 */ /* 0x000fc600078e00ff */
[----:B------:R-:W-:-:S03]  /*28d0*/  IADD3 R16, P2, PT, R16, 0x1, RZ ;  /* 0x0000000110107810 */ /* 0x000fc60007f5e0ff */
[----:B------:R-:W-:Y:S01]  /*28e0*/  @P1 IMAD.MOV R10, RZ, RZ, -R10 ;  /* 0x000000ffff0a1224 */ /* 0x000fe200078e0a0a */
[----:B------:R-:W-:-:S04]  /*28f0*/  LEA.HI.X R13, R13, RZ, RZ, 0x16, P2 ;  /* 0x000000ff0d0d7211 */ /* 0x000fc800010fb4ff */
[--C-:B------:R-:W-:Y:S02]  /*2900*/  SHF.R.U64 R16, R16, 0x1, R13.reuse ;  /* 0x0000000110107819 */ /* 0x100fe4000000120d */
[----:B------:R-:W-:Y:S02]  /*2910*/  SHF.R.U32.HI R12, RZ, 0x1, R13 ;  /* 0x00000001ff0c7819 */ /* 0x000fe4000001160d */
[----:B------:R-:W-:-:S04]  /*2920*/  IADD3 R16, P2, P3, RZ, RZ, R16 ;  /* 0x000000ffff107210 */ /* 0x000fc80007b5e010 */
[----:B------:R-:W-:-:S04]  /*2930*/  IADD3.X R9, PT, PT, R9, 0x3fe00000, R12, P2, P3 ;  /* 0x3fe0000009097810 */ /* 0x000fc800017e640c */
[----:B------:R-:W-:-:S07]  /*2940*/  LOP3.LUT R17, R9, R8, RZ, 0xfc, !PT ;  /* 0x0000000809117212 */ /* 0x000fce00078efcff */
.L_x_31:
[----:B------:R-:W-:Y:S02]  /*2950*/  IMAD.MOV.U32 R8, RZ, RZ, R6 ;  /* 0x000000ffff087224 */ /* 0x000fe400078e0006 */
[----:B------:R-:W-:-:S04]  /*2960*/  IMAD.MOV.U32 R9, RZ, RZ, 0x0 ;  /* 0x00000000ff097424 */ /* 0x000fc800078e00ff */
[----:B------:R-:W-:Y:S05]  /*2970*/  RET.REL.NODEC R8 `(_Z27calculate_block_sums_kernelddiPd) ;  /* 0xffffffd408a07950 */ /* 0x000fea0003c3ffff */
.L_x_38:
[----:B------:R-:W-:-:S00]  /*2980*/  BRA `(.L_x_38) ;  /* 0xfffffffc00fc7947 */ /* 0x000fc0000383ffff */
[----:B------:R-:W-:-:S00]  /*2990*/  NOP ;  /* 0x0000000000007918 */ /* 0x000fc00000000000 */
        /* <DEDUP_REMOVED lines=14> */
.L_x_40:


//--------------------- .nv.global.init           --------------------------
	.section	.nv.global.init,"aw",@progbits
	.align	16
.nv.global.init:
	.type		__cudart_sin_cos_coeffs,@object
	.size		__cudart_sin_cos_coeffs,(__cudart_i2opi_d - __cudart_sin_cos_coeffs)
__cudart_sin_cos_coeffs:
        /*0000*/ 	.byte	0x46, 0xd2, 0xb0, 0x2c, 0xf1, 0xe5, 0x5a, 0xbe, 0x92, 0xe3, 0xac, 0x69, 0xe3, 0x1d, 0xc7, 0x3e
        /*0010*/ 	.byte	0xa1, 0x62, 0xdb, 0x19, 0xa0, 0x01, 0x2a, 0xbf, 0x18, 0x08, 0x11, 0x11, 0x11, 0x11, 0x81, 0x3f
        /*0020*/ 	.byte	0x54, 0x55, 0x55, 0x55, 0x55, 0x55, 0xc5, 0xbf, 0x00, 0x00, 0x00, 0x00, 0x00, 0x00, 0x00, 0x00
        /*0030*/ 	.byte	0x00, 0x00, 0x00, 0x00, 0x00, 0x00, 0x00, 0x00, 0x64, 0x81, 0xfd, 0x20, 0x83, 0xff, 0xa8, 0xbd
        /*0040*/ 	.byte	0x28, 0x85, 0xef, 0xc1, 0xa7, 0xee, 0x21, 0x3e, 0xd9, 0xe6, 0x06, 0x8e, 0x4f, 0x7e, 0x92, 0xbe
        /*0050*/ 	.byte	0xe9, 0xbc, 0xdd, 0x19, 0xa0, 0x01, 0xfa, 0x3e, 0x47, 0x5d, 0xc1, 0x16, 0x6c, 0xc1, 0x56, 0xbf
        /*0060*/ 	.byte	0x51, 0x55, 0x55, 0x55, 0x55, 0x55, 0xa5, 0x3f, 0x00, 0x00, 0x00, 0x00, 0x00, 0x00, 0xe0, 0xbf
        /*0070*/ 	.byte	0x00, 0x00, 0x00, 0x00, 0x00, 0x00, 0xf0, 0x3f, 0x00, 0x00, 0x00, 0x00, 0x00, 0x00, 0x00, 0x00
	.type		__cudart_i2opi_d,@object
	.size		__cudart_i2opi_d,(.L_0 - __cudart_i2opi_d)
__cudart_i2opi_d:
        /* <DEDUP_REMOVED lines=9> */
.L_0:


//--------------------- .nv.shared._Z27calculate_block_sums_kernelddiPd --------------------------
	.section	.nv.shared._Z27calculate_block_sums_kernelddiPd,"aw",@nobits
	.sectionflags	@""
	.align	16
	.zero		1024


//--------------------- .nv.shared.reserved.0     --------------------------
	.section	.nv.shared.reserved.0,"aw",@nobits
	.weak		__nv_reservedSMEM_offset_0_alias
	.size		__nv_reservedSMEM_offset_0_alias, 0, 64
	.other		__nv_reservedSMEM_offset_0_alias,@"STO_CUDA_RESERVED_SHARED STV_DEFAULT"
__nv_reservedSMEM_offset_0_alias:
	.zero		0
	.zero		64


//--------------------- .nv.constant0._Z27calculate_block_sums_kernelddiPd --------------------------
	.section	.nv.constant0._Z27calculate_block_sums_kernelddiPd,"a",@progbits
	.sectionflags	@""
	.align	4
.nv.constant0._Z27calculate_block_sums_kernelddiPd:
	.zero		928


//--------------------- SYMBOLS --------------------------

	.type		.nv.reservedSmem.offset0,@object
	.size		.nv.reservedSmem.offset0,0x4
	.type		.nv.reservedSmem.cap,@object
	.size		.nv.reservedSmem.cap,0x4
